//
// Generated by NVIDIA NVVM Compiler
//
// Compiler Build ID: CL-36424714
// Cuda compilation tools, release 13.0, V13.0.88
// Based on NVVM 20.0.0
//

.version 9.0
.target sm_100
.address_size 64

	// .globl	_Z13fft_iterativeP6float2ii
.func  (.param .align 16 .b8 func_retval0[16]) __internal_trig_reduction_slowpathd
(
	.param .b64 __internal_trig_reduction_slowpathd_param_0
)
;
.global .align 8 .b8 __cudart_i2opi_d[144] = {8, 93, 141, 31, 177, 95, 251, 107, 234, 146, 82, 138, 247, 57, 7, 61, 123, 241, 229, 235, 199, 186, 39, 117, 45, 234, 95, 158, 102, 63, 70, 79, 183, 9, 203, 39, 207, 126, 54, 109, 31, 109, 10, 90, 139, 17, 47, 239, 15, 152, 5, 222, 255, 151, 248, 31, 59, 40, 249, 189, 139, 95, 132, 156, 244, 57, 83, 131, 57, 214, 145, 57, 65, 126, 95, 180, 38, 112, 156, 233, 132, 68, 187, 46, 245, 53, 130, 232, 62, 167, 41, 177, 28, 235, 29, 254, 28, 146, 209, 9, 234, 46, 73, 6, 224, 210, 77, 66, 58, 110, 36, 183, 97, 197, 187, 222, 171, 99, 81, 254, 65, 144, 67, 60, 153, 149, 98, 219, 192, 221, 52, 245, 209, 87, 39, 252, 41, 21, 68, 78, 110, 131, 249, 162};
.global .align 16 .b8 __cudart_sin_cos_coeffs[128] = {70, 210, 176, 44, 241, 229, 90, 190, 146, 227, 172, 105, 227, 29, 199, 62, 161, 98, 219, 25, 160, 1, 42, 191, 24, 8, 17, 17, 17, 17, 129, 63, 84, 85, 85, 85, 85, 85, 197, 191, 0, 0, 0, 0, 0, 0, 0, 0, 0, 0, 0, 0, 0, 0, 0, 0, 100, 129, 253, 32, 131, 255, 168, 189, 40, 133, 239, 193, 167, 238, 33, 62, 217, 230, 6, 142, 79, 126, 146, 190, 233, 188, 221, 25, 160, 1, 250, 62, 71, 93, 193, 22, 108, 193, 86, 191, 81, 85, 85, 85, 85, 85, 165, 63, 0, 0, 0, 0, 0, 0, 224, 191, 0, 0, 0, 0, 0, 0, 240, 63};

.visible .entry _Z13fft_iterativeP6float2ii(
	.param .u64 .ptr .align 1 _Z13fft_iterativeP6float2ii_param_0,
	.param .u32 _Z13fft_iterativeP6float2ii_param_1,
	.param .u32 _Z13fft_iterativeP6float2ii_param_2
)
{
	.reg .pred 	%p<27>;
	.reg .b32 	%r<113>;
	.reg .b32 	%f<148>;
	.reg .b64 	%rd<28>;
	.reg .b64 	%fd<69>;

	ld.param.u64 	%rd2, [_Z13fft_iterativeP6float2ii_param_0];
	ld.param.u32 	%r46, [_Z13fft_iterativeP6float2ii_param_1];
	ld.param.u32 	%r47, [_Z13fft_iterativeP6float2ii_param_2];
	cvta.to.global.u64 	%rd1, %rd2;
	mov.u32 	%r48, %ctaid.x;
	mov.u32 	%r49, %ntid.x;
	mov.u32 	%r50, %tid.x;
	mad.lo.s32 	%r1, %r48, %r49, %r50;
	setp.ge.s32 	%p1, %r1, %r46;
	@%p1 bra 	$L__BB0_10;
	setp.lt.s32 	%p2, %r47, 1;
	mov.b32 	%r102, 0;
	@%p2 bra 	$L__BB0_8;
	and.b32  	%r2, %r47, 3;
	setp.lt.u32 	%p3, %r47, 4;
	mov.b32 	%r102, 0;
	mov.u32 	%r97, %r1;
	@%p3 bra 	$L__BB0_5;
	and.b32  	%r3, %r47, 2147483644;
	mov.b32 	%r102, 0;
	mov.u32 	%r97, %r1;
	mov.u32 	%r95, %r102;
$L__BB0_4:
	shl.b32 	%r55, %r97, 2;
	and.b32  	%r56, %r55, 4;
	shr.u32 	%r57, %r97, 2;
	shl.b32 	%r58, %r102, 3;
	or.b32  	%r59, %r58, %r56;
	and.b32  	%r60, %r97, 2;
	or.b32  	%r61, %r60, %r59;
	and.b32  	%r62, %r57, 1;
	or.b32  	%r63, %r62, %r61;
	shr.u32 	%r64, %r97, 3;
	shl.b32 	%r65, %r63, 1;
	and.b32  	%r66, %r64, 1;
	or.b32  	%r102, %r66, %r65;
	shr.s32 	%r97, %r97, 4;
	add.s32 	%r95, %r95, 4;
	setp.ne.s32 	%p4, %r95, %r3;
	@%p4 bra 	$L__BB0_4;
$L__BB0_5:
	setp.eq.s32 	%p5, %r2, 0;
	@%p5 bra 	$L__BB0_8;
	mov.b32 	%r101, 0;
$L__BB0_7:
	.pragma "nounroll";
	shl.b32 	%r68, %r102, 1;
	and.b32  	%r69, %r97, 1;
	or.b32  	%r102, %r69, %r68;
	shr.s32 	%r97, %r97, 1;
	add.s32 	%r101, %r101, 1;
	setp.ne.s32 	%p6, %r101, %r2;
	@%p6 bra 	$L__BB0_7;
$L__BB0_8:
	setp.le.s32 	%p7, %r102, %r1;
	@%p7 bra 	$L__BB0_10;
	mul.wide.s32 	%rd3, %r1, 8;
	add.s64 	%rd4, %rd1, %rd3;
	ld.global.v2.f32 	{%f17, %f18}, [%rd4];
	mul.wide.s32 	%rd5, %r102, 8;
	add.s64 	%rd6, %rd1, %rd5;
	ld.global.v2.f32 	{%f19, %f20}, [%rd6];
	st.global.v2.f32 	[%rd4], {%f19, %f20};
	st.global.v2.f32 	[%rd6], {%f17, %f18};
$L__BB0_10:
	bar.sync 	0;
	setp.lt.s32 	%p8, %r47, 1;
	@%p8 bra 	$L__BB0_34;
	mov.b32 	%r103, 1;
	mov.u64 	%rd9, __cudart_sin_cos_coeffs;
$L__BB0_12:
	mov.u32 	%r20, %r103;
	mov.b32 	%r71, 1;
	shl.b32 	%r21, %r71, %r20;
	cvt.rn.f64.s32 	%fd12, %r21;
	mov.f64 	%fd13, 0dC01921FB54442D18;
	div.rn.f64 	%fd1, %fd13, %fd12;
	abs.f64 	%fd2, %fd1;
	setp.neu.f64 	%p9, %fd2, 0d7FF0000000000000;
	@%p9 bra 	$L__BB0_14;
	mov.f64 	%fd19, 0d0000000000000000;
	mul.rn.f64 	%fd67, %fd1, %fd19;
	mov.b32 	%r105, 1;
	bra.uni 	$L__BB0_17;
$L__BB0_14:
	mul.f64 	%fd14, %fd1, 0d3FE45F306DC9C883;
	cvt.rni.s32.f64 	%r104, %fd14;
	cvt.rn.f64.s32 	%fd15, %r104;
	fma.rn.f64 	%fd16, %fd15, 0dBFF921FB54442D18, %fd1;
	fma.rn.f64 	%fd17, %fd15, 0dBC91A62633145C00, %fd16;
	fma.rn.f64 	%fd67, %fd15, 0dB97B839A252049C0, %fd17;
	setp.ltu.f64 	%p10, %fd2, 0d41E0000000000000;
	@%p10 bra 	$L__BB0_16;
	{ // callseq 0, 0
	.param .b64 param0;
	st.param.f64 	[param0], %fd1;
	.param .align 16 .b8 retval0[16];
	call.uni (retval0), 
	__internal_trig_reduction_slowpathd, 
	(
	param0
	);
	ld.param.f64 	%fd67, [retval0];
	ld.param.b32 	%r104, [retval0+8];
	} // callseq 0
$L__BB0_16:
	add.s32 	%r105, %r104, 1;
$L__BB0_17:
	setp.neu.f64 	%p11, %fd2, 0d7FF0000000000000;
	shl.b32 	%r74, %r105, 6;
	cvt.u64.u32 	%rd7, %r74;
	and.b64  	%rd8, %rd7, 64;
	add.s64 	%rd10, %rd9, %rd8;
	mul.rn.f64 	%fd20, %fd67, %fd67;
	and.b32  	%r75, %r105, 1;
	setp.eq.b32 	%p12, %r75, 1;
	selp.f64 	%fd21, 0dBDA8FF8320FD8164, 0d3DE5DB65F9785EBA, %p12;
	ld.global.nc.v2.f64 	{%fd22, %fd23}, [%rd10];
	fma.rn.f64 	%fd24, %fd21, %fd20, %fd22;
	fma.rn.f64 	%fd25, %fd24, %fd20, %fd23;
	ld.global.nc.v2.f64 	{%fd26, %fd27}, [%rd10+16];
	fma.rn.f64 	%fd28, %fd25, %fd20, %fd26;
	fma.rn.f64 	%fd29, %fd28, %fd20, %fd27;
	ld.global.nc.v2.f64 	{%fd30, %fd31}, [%rd10+32];
	fma.rn.f64 	%fd32, %fd29, %fd20, %fd30;
	fma.rn.f64 	%fd33, %fd32, %fd20, %fd31;
	fma.rn.f64 	%fd34, %fd33, %fd67, %fd67;
	fma.rn.f64 	%fd35, %fd33, %fd20, 0d3FF0000000000000;
	selp.f64 	%fd36, %fd35, %fd34, %p12;
	and.b32  	%r76, %r105, 2;
	setp.eq.s32 	%p13, %r76, 0;
	mov.f64 	%fd37, 0d0000000000000000;
	sub.f64 	%fd38, %fd37, %fd36;
	selp.f64 	%fd39, %fd36, %fd38, %p13;
	cvt.rn.f32.f64 	%f1, %fd39;
	@%p11 bra 	$L__BB0_19;
	mov.f64 	%fd45, 0d0000000000000000;
	mul.rn.f64 	%fd68, %fd1, %fd45;
	mov.b32 	%r106, 0;
	bra.uni 	$L__BB0_21;
$L__BB0_19:
	mul.f64 	%fd40, %fd1, 0d3FE45F306DC9C883;
	cvt.rni.s32.f64 	%r106, %fd40;
	cvt.rn.f64.s32 	%fd41, %r106;
	fma.rn.f64 	%fd42, %fd41, 0dBFF921FB54442D18, %fd1;
	fma.rn.f64 	%fd43, %fd41, 0dBC91A62633145C00, %fd42;
	fma.rn.f64 	%fd68, %fd41, 0dB97B839A252049C0, %fd43;
	setp.ltu.f64 	%p14, %fd2, 0d41E0000000000000;
	@%p14 bra 	$L__BB0_21;
	{ // callseq 1, 0
	.param .b64 param0;
	st.param.f64 	[param0], %fd1;
	.param .align 16 .b8 retval0[16];
	call.uni (retval0), 
	__internal_trig_reduction_slowpathd, 
	(
	param0
	);
	ld.param.f64 	%fd68, [retval0];
	ld.param.b32 	%r106, [retval0+8];
	} // callseq 1
$L__BB0_21:
	setp.ge.s32 	%p15, %r1, %r46;
	shl.b32 	%r79, %r106, 6;
	cvt.u64.u32 	%rd11, %r79;
	and.b64  	%rd12, %rd11, 64;
	add.s64 	%rd14, %rd9, %rd12;
	mul.rn.f64 	%fd46, %fd68, %fd68;
	and.b32  	%r80, %r106, 1;
	setp.eq.b32 	%p16, %r80, 1;
	selp.f64 	%fd47, 0dBDA8FF8320FD8164, 0d3DE5DB65F9785EBA, %p16;
	ld.global.nc.v2.f64 	{%fd48, %fd49}, [%rd14];
	fma.rn.f64 	%fd50, %fd47, %fd46, %fd48;
	fma.rn.f64 	%fd51, %fd50, %fd46, %fd49;
	ld.global.nc.v2.f64 	{%fd52, %fd53}, [%rd14+16];
	fma.rn.f64 	%fd54, %fd51, %fd46, %fd52;
	fma.rn.f64 	%fd55, %fd54, %fd46, %fd53;
	ld.global.nc.v2.f64 	{%fd56, %fd57}, [%rd14+32];
	fma.rn.f64 	%fd58, %fd55, %fd46, %fd56;
	fma.rn.f64 	%fd59, %fd58, %fd46, %fd57;
	fma.rn.f64 	%fd60, %fd59, %fd68, %fd68;
	fma.rn.f64 	%fd61, %fd59, %fd46, 0d3FF0000000000000;
	selp.f64 	%fd62, %fd61, %fd60, %p16;
	and.b32  	%r81, %r106, 2;
	setp.eq.s32 	%p17, %r81, 0;
	mov.f64 	%fd63, 0d0000000000000000;
	sub.f64 	%fd64, %fd63, %fd62;
	selp.f64 	%fd65, %fd62, %fd64, %p17;
	cvt.rn.f32.f64 	%f2, %fd65;
	@%p15 bra 	$L__BB0_33;
	shr.u32 	%r82, %r21, 31;
	add.s32 	%r83, %r21, %r82;
	shr.s32 	%r30, %r83, 1;
	setp.lt.s32 	%p18, %r21, 2;
	@%p18 bra 	$L__BB0_33;
	and.b32  	%r31, %r30, 1073741820;
	mov.u32 	%r107, %r1;
$L__BB0_24:
	add.s32 	%r85, %r30, -1;
	setp.lt.u32 	%p19, %r85, 3;
	mov.f32 	%f145, 0f00000000;
	mov.f32 	%f144, 0f3F800000;
	mov.b32 	%r112, 0;
	@%p19 bra 	$L__BB0_27;
	and.b32  	%r86, %r30, 1073741820;
	neg.s32 	%r110, %r86;
	add.s32 	%r109, %r30, %r107;
	mov.f32 	%f145, 0f00000000;
	mov.f32 	%f144, 0f3F800000;
	mov.u32 	%r108, %r107;
$L__BB0_26:
	.pragma "nounroll";
	mul.wide.s32 	%rd15, %r109, 8;
	add.s64 	%rd16, %rd1, 16;
	add.s64 	%rd17, %rd16, %rd15;
	mul.wide.s32 	%rd18, %r108, 8;
	add.s64 	%rd19, %rd16, %rd18;
	ld.global.v2.f32 	{%f25, %f26}, [%rd17+-16];
	mul.f32 	%f27, %f144, %f25;
	mul.f32 	%f28, %f145, %f26;
	sub.f32 	%f29, %f27, %f28;
	mul.f32 	%f30, %f144, %f26;
	fma.rn.f32 	%f31, %f145, %f25, %f30;
	ld.global.v2.f32 	{%f32, %f33}, [%rd19+-16];
	add.f32 	%f34, %f32, %f29;
	add.f32 	%f35, %f33, %f31;
	st.global.v2.f32 	[%rd19+-16], {%f34, %f35};
	sub.f32 	%f36, %f32, %f29;
	sub.f32 	%f37, %f33, %f31;
	st.global.v2.f32 	[%rd17+-16], {%f36, %f37};
	mul.f32 	%f38, %f144, %f1;
	mul.f32 	%f39, %f145, %f2;
	sub.f32 	%f40, %f38, %f39;
	mul.f32 	%f41, %f145, %f1;
	fma.rn.f32 	%f42, %f144, %f2, %f41;
	ld.global.v2.f32 	{%f43, %f44}, [%rd17+-8];
	mul.f32 	%f45, %f40, %f43;
	mul.f32 	%f46, %f42, %f44;
	sub.f32 	%f47, %f45, %f46;
	mul.f32 	%f48, %f40, %f44;
	fma.rn.f32 	%f49, %f42, %f43, %f48;
	ld.global.v2.f32 	{%f50, %f51}, [%rd19+-8];
	add.f32 	%f52, %f50, %f47;
	add.f32 	%f53, %f51, %f49;
	st.global.v2.f32 	[%rd19+-8], {%f52, %f53};
	sub.f32 	%f54, %f50, %f47;
	sub.f32 	%f55, %f51, %f49;
	st.global.v2.f32 	[%rd17+-8], {%f54, %f55};
	mul.f32 	%f56, %f40, %f1;
	mul.f32 	%f57, %f42, %f2;
	sub.f32 	%f58, %f56, %f57;
	mul.f32 	%f59, %f42, %f1;
	fma.rn.f32 	%f60, %f40, %f2, %f59;
	ld.global.v2.f32 	{%f61, %f62}, [%rd17];
	mul.f32 	%f63, %f58, %f61;
	mul.f32 	%f64, %f60, %f62;
	sub.f32 	%f65, %f63, %f64;
	mul.f32 	%f66, %f58, %f62;
	fma.rn.f32 	%f67, %f60, %f61, %f66;
	ld.global.v2.f32 	{%f68, %f69}, [%rd19];
	add.f32 	%f70, %f68, %f65;
	add.f32 	%f71, %f69, %f67;
	st.global.v2.f32 	[%rd19], {%f70, %f71};
	sub.f32 	%f72, %f68, %f65;
	sub.f32 	%f73, %f69, %f67;
	st.global.v2.f32 	[%rd17], {%f72, %f73};
	mul.f32 	%f74, %f58, %f1;
	mul.f32 	%f75, %f60, %f2;
	sub.f32 	%f76, %f74, %f75;
	mul.f32 	%f77, %f60, %f1;
	fma.rn.f32 	%f78, %f58, %f2, %f77;
	ld.global.v2.f32 	{%f79, %f80}, [%rd17+8];
	mul.f32 	%f81, %f76, %f79;
	mul.f32 	%f82, %f78, %f80;
	sub.f32 	%f83, %f81, %f82;
	mul.f32 	%f84, %f76, %f80;
	fma.rn.f32 	%f85, %f78, %f79, %f84;
	ld.global.v2.f32 	{%f86, %f87}, [%rd19+8];
	add.f32 	%f88, %f86, %f83;
	add.f32 	%f89, %f87, %f85;
	st.global.v2.f32 	[%rd19+8], {%f88, %f89};
	sub.f32 	%f90, %f86, %f83;
	sub.f32 	%f91, %f87, %f85;
	st.global.v2.f32 	[%rd17+8], {%f90, %f91};
	mul.f32 	%f92, %f76, %f1;
	mul.f32 	%f93, %f78, %f2;
	sub.f32 	%f144, %f92, %f93;
	mul.f32 	%f94, %f78, %f1;
	fma.rn.f32 	%f145, %f76, %f2, %f94;
	add.s32 	%r110, %r110, 4;
	add.s32 	%r109, %r109, 4;
	add.s32 	%r108, %r108, 4;
	setp.eq.s32 	%p20, %r110, 0;
	mov.u32 	%r112, %r31;
	@%p20 bra 	$L__BB0_27;
	bra.uni 	$L__BB0_26;
$L__BB0_27:
	and.b32  	%r87, %r30, 3;
	setp.eq.s32 	%p21, %r87, 0;
	@%p21 bra 	$L__BB0_32;
	setp.eq.s32 	%p22, %r87, 1;
	@%p22 bra 	$L__BB0_30;
	add.s32 	%r88, %r112, %r107;
	add.s32 	%r89, %r88, %r30;
	mul.wide.s32 	%rd20, %r89, 8;
	add.s64 	%rd21, %rd1, %rd20;
	ld.global.v2.f32 	{%f95, %f96}, [%rd21];
	mul.f32 	%f97, %f144, %f95;
	mul.f32 	%f98, %f145, %f96;
	sub.f32 	%f99, %f97, %f98;
	mul.f32 	%f100, %f144, %f96;
	fma.rn.f32 	%f101, %f145, %f95, %f100;
	mul.wide.s32 	%rd22, %r88, 8;
	add.s64 	%rd23, %rd1, %rd22;
	ld.global.v2.f32 	{%f102, %f103}, [%rd23];
	add.f32 	%f104, %f102, %f99;
	add.f32 	%f105, %f103, %f101;
	st.global.v2.f32 	[%rd23], {%f104, %f105};
	sub.f32 	%f106, %f102, %f99;
	sub.f32 	%f107, %f103, %f101;
	st.global.v2.f32 	[%rd21], {%f106, %f107};
	mul.f32 	%f108, %f144, %f1;
	mul.f32 	%f109, %f145, %f2;
	sub.f32 	%f110, %f108, %f109;
	mul.f32 	%f111, %f145, %f1;
	fma.rn.f32 	%f112, %f144, %f2, %f111;
	ld.global.v2.f32 	{%f113, %f114}, [%rd21+8];
	mul.f32 	%f115, %f110, %f113;
	mul.f32 	%f116, %f112, %f114;
	sub.f32 	%f117, %f115, %f116;
	mul.f32 	%f118, %f110, %f114;
	fma.rn.f32 	%f119, %f112, %f113, %f118;
	ld.global.v2.f32 	{%f120, %f121}, [%rd23+8];
	add.f32 	%f122, %f120, %f117;
	add.f32 	%f123, %f121, %f119;
	st.global.v2.f32 	[%rd23+8], {%f122, %f123};
	sub.f32 	%f124, %f120, %f117;
	sub.f32 	%f125, %f121, %f119;
	st.global.v2.f32 	[%rd21+8], {%f124, %f125};
	mul.f32 	%f126, %f110, %f1;
	mul.f32 	%f127, %f112, %f2;
	sub.f32 	%f144, %f126, %f127;
	mul.f32 	%f128, %f112, %f1;
	fma.rn.f32 	%f145, %f110, %f2, %f128;
	add.s32 	%r112, %r112, 2;
$L__BB0_30:
	and.b32  	%r90, %r30, 1;
	setp.eq.b32 	%p23, %r90, 1;
	not.pred 	%p24, %p23;
	@%p24 bra 	$L__BB0_32;
	add.s32 	%r91, %r112, %r107;
	add.s32 	%r92, %r91, %r30;
	mul.wide.s32 	%rd24, %r92, 8;
	add.s64 	%rd25, %rd1, %rd24;
	ld.global.v2.f32 	{%f129, %f130}, [%rd25];
	mul.f32 	%f131, %f144, %f129;
	mul.f32 	%f132, %f145, %f130;
	sub.f32 	%f133, %f131, %f132;
	mul.f32 	%f134, %f144, %f130;
	fma.rn.f32 	%f135, %f145, %f129, %f134;
	mul.wide.s32 	%rd26, %r91, 8;
	add.s64 	%rd27, %rd1, %rd26;
	ld.global.v2.f32 	{%f136, %f137}, [%rd27];
	add.f32 	%f138, %f136, %f133;
	add.f32 	%f139, %f137, %f135;
	st.global.v2.f32 	[%rd27], {%f138, %f139};
	sub.f32 	%f140, %f136, %f133;
	sub.f32 	%f141, %f137, %f135;
	st.global.v2.f32 	[%rd25], {%f140, %f141};
$L__BB0_32:
	add.s32 	%r107, %r107, %r21;
	setp.lt.s32 	%p25, %r107, %r46;
	@%p25 bra 	$L__BB0_24;
$L__BB0_33:
	bar.sync 	0;
	add.s32 	%r103, %r20, 1;
	setp.ne.s32 	%p26, %r20, %r47;
	@%p26 bra 	$L__BB0_12;
$L__BB0_34:
	ret;

}
.func  (.param .align 16 .b8 func_retval0[16]) __internal_trig_reduction_slowpathd(
	.param .b64 __internal_trig_reduction_slowpathd_param_0
)
{
	.local .align 8 .b8 	__local_depot1[40];
	.reg .b64 	%SP;
	.reg .b64 	%SPL;
	.reg .pred 	%p<10>;
	.reg .b32 	%r<47>;
	.reg .b64 	%rd<74>;
	.reg .b64 	%fd<5>;

	mov.u64 	%SPL, __local_depot1;
	ld.param.f64 	%fd4, [__internal_trig_reduction_slowpathd_param_0];
	add.u64 	%rd1, %SPL, 0;
	{
	.reg .b32 %temp; 
	mov.b64 	{%temp, %r1}, %fd4;
	}
	shr.u32 	%r2, %r1, 20;
	and.b32  	%r3, %r2, 2047;
	setp.eq.s32 	%p1, %r3, 2047;
	mov.b32 	%r46, 0;
	@%p1 bra 	$L__BB1_9;
	add.s32 	%r20, %r3, -1024;
	mov.b64 	%rd20, %fd4;
	shl.b64 	%rd2, %rd20, 11;
	shr.u32 	%r4, %r20, 6;
	sub.s32 	%r45, 15, %r4;
	sub.s32 	%r21, 19, %r4;
	setp.lt.u32 	%p2, %r20, 128;
	selp.b32 	%r6, 18, %r21, %p2;
	setp.ge.s32 	%p3, %r45, %r6;
	mov.b64 	%rd70, 0;
	@%p3 bra 	$L__BB1_4;
	add.s32 	%r23, %r6, %r4;
	neg.s32 	%r43, %r23;
	or.b64  	%rd3, %rd2, -9223372036854775808;
	mov.b64 	%rd70, 0;
	mov.b32 	%r42, 0;
	mov.u64 	%rd25, __cudart_i2opi_d;
	mov.u32 	%r44, %r45;
$L__BB1_3:
	.pragma "nounroll";
	mul.wide.s32 	%rd22, %r42, 8;
	add.s64 	%rd23, %rd1, %rd22;
	mul.wide.s32 	%rd24, %r44, 8;
	add.s64 	%rd26, %rd25, %rd24;
	ld.global.nc.u64 	%rd27, [%rd26];
	{
	.reg .u32 %r0, %r1, %r2, %r3, %alo, %ahi, %blo, %bhi, %clo, %chi;
	mov.b64 	{%alo,%ahi}, %rd27;
	mov.b64 	{%blo,%bhi}, %rd3;
	mov.b64 	{%clo,%chi}, %rd70;
	mad.lo.cc.u32 	%r0, %alo, %blo, %clo;
	madc.hi.cc.u32 	%r1, %alo, %blo, %chi;
	madc.hi.u32 	%r2, %alo, %bhi, 0;
	mad.lo.cc.u32 	%r1, %alo, %bhi, %r1;
	madc.hi.cc.u32 	%r2, %ahi, %blo, %r2;
	madc.hi.u32 	%r3, %ahi, %bhi, 0;
	mad.lo.cc.u32 	%r1, %ahi, %blo, %r1;
	madc.lo.cc.u32 	%r2, %ahi, %bhi, %r2;
	addc.u32 	%r3, %r3, 0;
	mov.b64 	%rd28, {%r0,%r1};
	mov.b64 	%rd70, {%r2,%r3};
	}
	st.local.u64 	[%rd23], %rd28;
	add.s32 	%r44, %r44, 1;
	add.s32 	%r43, %r43, 1;
	add.s32 	%r42, %r42, 1;
	setp.ne.s32 	%p4, %r43, -15;
	mov.u32 	%r45, %r6;
	@%p4 bra 	$L__BB1_3;
$L__BB1_4:
	cvt.s64.s32 	%rd29, %r45;
	cvt.u64.u32 	%rd30, %r4;
	add.s64 	%rd31, %rd30, %rd29;
	shl.b64 	%rd32, %rd31, 3;
	add.s64 	%rd33, %rd1, %rd32;
	st.local.u64 	[%rd33+-120], %rd70;
	and.b32  	%r15, %r2, 63;
	ld.local.u64 	%rd72, [%rd1+16];
	ld.local.u64 	%rd71, [%rd1+24];
	setp.eq.s32 	%p5, %r15, 0;
	@%p5 bra 	$L__BB1_6;
	shl.b64 	%rd34, %rd71, %r15;
	shr.u64 	%rd35, %rd72, 1;
	xor.b32  	%r24, %r15, 63;
	shr.u64 	%rd36, %rd35, %r24;
	or.b64  	%rd71, %rd34, %rd36;
	ld.local.u64 	%rd37, [%rd1+8];
	shl.b64 	%rd38, %rd72, %r15;
	shr.u64 	%rd39, %rd37, 1;
	shr.u64 	%rd40, %rd39, %r24;
	or.b64  	%rd72, %rd38, %rd40;
$L__BB1_6:
	and.b32  	%r25, %r1, -2147483648;
	shr.u64 	%rd41, %rd71, 62;
	cvt.u32.u64 	%r26, %rd41;
	mov.b64 	{%r27, %r28}, %rd71;
	mov.b64 	{%r29, %r30}, %rd72;
	shf.l.wrap.b32 	%r31, %r30, %r27, 2;
	shf.l.wrap.b32 	%r32, %r27, %r28, 2;
	mov.b64 	%rd42, {%r31, %r32};
	shl.b64 	%rd43, %rd72, 2;
	shr.u64 	%rd44, %rd42, 63;
	cvt.u32.u64 	%r33, %rd44;
	add.s32 	%r34, %r33, %r26;
	setp.eq.s32 	%p6, %r25, 0;
	neg.s32 	%r35, %r34;
	selp.b32 	%r46, %r34, %r35, %p6;
	setp.gt.s64 	%p7, %rd42, -1;
	mov.b64 	%rd45, 0;
	{
	.reg .u32 %r0, %r1, %r2, %r3, %a0, %a1, %a2, %a3, %b0, %b1, %b2, %b3;
	mov.b64 	{%a0,%a1}, %rd45;
	mov.b64 	{%a2,%a3}, %rd45;
	mov.b64 	{%b0,%b1}, %rd43;
	mov.b64 	{%b2,%b3}, %rd42;
	sub.cc.u32 	%r0, %a0, %b0;
	subc.cc.u32 	%r1, %a1, %b1;
	subc.cc.u32 	%r2, %a2, %b2;
	subc.u32 	%r3, %a3, %b3;
	mov.b64 	%rd46, {%r0,%r1};
	mov.b64 	%rd47, {%r2,%r3};
	}
	xor.b32  	%r36, %r25, -2147483648;
	selp.b64 	%rd73, %rd42, %rd47, %p7;
	selp.b64 	%rd14, %rd43, %rd46, %p7;
	selp.b32 	%r17, %r25, %r36, %p7;
	clz.b64 	%r37, %rd73;
	cvt.u64.u32 	%rd15, %r37;
	setp.eq.s32 	%p8, %r37, 0;
	@%p8 bra 	$L__BB1_8;
	cvt.u32.u64 	%r38, %rd15;
	and.b32  	%r39, %r38, 63;
	shl.b64 	%rd48, %rd73, %r39;
	shr.u64 	%rd49, %rd14, 1;
	not.b32 	%r40, %r38;
	and.b32  	%r41, %r40, 63;
	shr.u64 	%rd50, %rd49, %r41;
	or.b64  	%rd73, %rd48, %rd50;
$L__BB1_8:
	mov.b64 	%rd51, -3958705157555305931;
	{
	.reg .u32 %r0, %r1, %r2, %r3, %alo, %ahi, %blo, %bhi;
	mov.b64 	{%alo,%ahi}, %rd73;
	mov.b64 	{%blo,%bhi}, %rd51;
	mul.lo.u32 	%r0, %alo, %blo;
	mul.hi.u32 	%r1, %alo, %blo;
	mad.lo.cc.u32 	%r1, %alo, %bhi, %r1;
	madc.hi.u32 	%r2, %alo, %bhi, 0;
	mad.lo.cc.u32 	%r1, %ahi, %blo, %r1;
	madc.hi.cc.u32 	%r2, %ahi, %blo, %r2;
	madc.hi.u32 	%r3, %ahi, %bhi, 0;
	mad.lo.cc.u32 	%r2, %ahi, %bhi, %r2;
	addc.u32 	%r3, %r3, 0;
	mov.b64 	%rd52, {%r0,%r1};
	mov.b64 	%rd53, {%r2,%r3};
	}
	setp.gt.s64 	%p9, %rd53, 0;
	{
	.reg .u32 %r0, %r1, %r2, %r3, %a0, %a1, %a2, %a3, %b0, %b1, %b2, %b3;
	mov.b64 	{%a0,%a1}, %rd52;
	mov.b64 	{%a2,%a3}, %rd53;
	mov.b64 	{%b0,%b1}, %rd52;
	mov.b64 	{%b2,%b3}, %rd53;
	add.cc.u32 	%r0, %a0, %b0;
	addc.cc.u32 	%r1, %a1, %b1;
	addc.cc.u32 	%r2, %a2, %b2;
	addc.u32 	%r3, %a3, %b3;
	mov.b64 	%rd54, {%r0,%r1};
	mov.b64 	%rd55, {%r2,%r3};
	}
	selp.b64 	%rd56, %rd55, %rd53, %p9;
	selp.s64 	%rd57, -1, 0, %p9;
	sub.s64 	%rd58, %rd57, %rd15;
	cvt.u64.u32 	%rd59, %r17;
	shl.b64 	%rd60, %rd59, 32;
	add.s64 	%rd61, %rd56, 1;
	shr.u64 	%rd62, %rd61, 10;
	add.s64 	%rd63, %rd62, 1;
	shr.u64 	%rd64, %rd63, 1;
	shl.b64 	%rd65, %rd58, 52;
	add.s64 	%rd66, %rd65, %rd64;
	add.s64 	%rd67, %rd66, 4602678819172646912;
	or.b64  	%rd68, %rd67, %rd60;
	mov.b64 	%fd4, %rd68;
$L__BB1_9:
	st.param.f64 	[func_retval0], %fd4;
	st.param.b32 	[func_retval0+8], %r46;
	ret;

}


// ===== COMPILED SASS (sm_100) =====

	.target	sm_100

	.elftype	@"ET_EXEC"


//--------------------- .note.nv.tkinfo           --------------------------
	.section	.note.nv.tkinfo,"",@"SHT_NOTE"
	.sectionflags	@"SHF_NOTE_NV_TKINFO"
	.tkinfo
        /*0018*/ 	.word	0x00000002
        /*0030*/ 	.string	""
        /*0030*/ 	.string	"ptxas"
        /*0030*/ 	.string	"Cuda compilation tools, release 13.0, V13.0.88"
        /*0030*/ 	.string	"Build cuda_13.0.r13.0/compiler.36424714_0"
        /*0030*/ 	.string	"-arch sm_100 -m 64 "



//--------------------- .note.nv.cuinfo           --------------------------
	.section	.note.nv.cuinfo,"",@"SHT_NOTE"
	.sectionflags	@"SHF_NOTE_NV_CUINFO"
        /*0018*/ 	.short	0x0002
        /*001a*/ 	.short	0x0064
        /*001c*/ 	.short	0x0082
	.zero		2


//--------------------- .nv.info                  --------------------------
	.section	.nv.info,"",@"SHT_CUDA_INFO"
	.align	4


	//----- nvinfo : EIATTR_REGCOUNT
	.align		4
        /*0000*/ 	.byte	0x04, 0x2f
        /*0002*/ 	.short	(.L_3 - .L_2)
	.align		4
.L_2:
        /*0004*/ 	.word	index@(_Z13fft_iterativeP6float2ii)
        /*0008*/ 	.word	0x0000001f


	//----- nvinfo : EIATTR_FRAME_SIZE
	.align		4
.L_3:
        /*000c*/ 	.byte	0x04, 0x11
        /*000e*/ 	.short	(.L_5 - .L_4)
	.align		4
.L_4:
        /*0010*/ 	.word	index@($_Z13fft_iterativeP6float2ii$__internal_trig_reduction_slowpathd)
        /*0014*/ 	.word	0x00000028


	//----- nvinfo : EIATTR_FRAME_SIZE
	.align		4
.L_5:
        /*0018*/ 	.byte	0x04, 0x11
        /*001a*/ 	.short	(.L_7 - .L_6)
	.align		4
.L_6:
        /*001c*/ 	.word	index@($__internal_0_$__cuda_sm20_div_rn_f64_full)
        /*0020*/ 	.word	0x00000028


	//----- nvinfo : EIATTR_FRAME_SIZE
	.align		4
.L_7:
        /*0024*/ 	.byte	0x04, 0x11
        /*0026*/ 	.short	(.L_9 - .L_8)
	.align		4
.L_8:
        /*0028*/ 	.word	index@(_Z13fft_iterativeP6float2ii)
        /*002c*/ 	.word	0x00000028


	//----- nvinfo : EIATTR_MIN_STACK_SIZE
	.align		4
.L_9:
        /*0030*/ 	.byte	0x04, 0x12
        /*0032*/ 	.short	(.L_11 - .L_10)
	.align		4
.L_10:
        /*0034*/ 	.word	index@(_Z13fft_iterativeP6float2ii)
        /*0038*/ 	.word	0x00000028
.L_11:


//--------------------- .nv.compat                --------------------------
	.section	.nv.compat,"",@"SHT_CUDA_COMPAT_INFO"
	.align	4
        /*0000*/ 	.byte	0x02, 0x09, 0x00, 0x00, 0x02, 0x02, 0x01, 0x00, 0x02, 0x05, 0x05, 0x00, 0x03, 0x07, 0x01, 0x01
        /*0010*/ 	.byte	0x02, 0x03, 0x00, 0x00, 0x02, 0x06, 0x01, 0x00, 0x04, 0x0b, 0x08, 0x00, 0x01, 0x00, 0x00, 0x00
        /*0020*/ 	.byte	0x00, 0x00, 0x00, 0x00


//--------------------- .nv.info._Z13fft_iterativeP6float2ii --------------------------
	.section	.nv.info._Z13fft_iterativeP6float2ii,"",@"SHT_CUDA_INFO"
	.sectionflags	@""
	.align	4


	//----- nvinfo : EIATTR_CUDA_API_VERSION
	.align		4
        /*0000*/ 	.byte	0x04, 0x37
        /*0002*/ 	.short	(.L_13 - .L_12)
.L_12:
        /*0004*/ 	.word	0x00000082


	//----- nvinfo : EIATTR_KPARAM_INFO
	.align		4
.L_13:
        /*0008*/ 	.byte	0x04, 0x17
        /*000a*/ 	.short	(.L_15 - .L_14)
.L_14:
        /*000c*/ 	.word	0x00000000
        /*0010*/ 	.short	0x0002
        /*0012*/ 	.short	0x000c
        /*0014*/ 	.byte	0x00, 0xf0, 0x11, 0x00


	//----- nvinfo : EIATTR_KPARAM_INFO
	.align		4
.L_15:
        /*0018*/ 	.byte	0x04, 0x17
        /*001a*/ 	.short	(.L_17 - .L_16)
.L_16:
        /*001c*/ 	.word	0x00000000
        /*0020*/ 	.short	0x0001
        /*0022*/ 	.short	0x0008
        /*0024*/ 	.byte	0x00, 0xf0, 0x11, 0x00


	//----- nvinfo : EIATTR_KPARAM_INFO
	.align		4
.L_17:
        /*0028*/ 	.byte	0x04, 0x17
        /*002a*/ 	.short	(.L_19 - .L_18)
.L_18:
        /*002c*/ 	.word	0x00000000
        /*0030*/ 	.short	0x0000
        /*0032*/ 	.short	0x0000
        /*0034*/ 	.byte	0x00, 0xf5, 0x21, 0x00


	//----- nvinfo : EIATTR_SPARSE_MMA_MASK
	.align		4
.L_19:
        /*0038*/ 	.byte	0x03, 0x50
        /*003a*/ 	.short	0x0000


	//----- nvinfo : EIATTR_MAXREG_COUNT
	.align		4
        /*003c*/ 	.byte	0x03, 0x1b
        /*003e*/ 	.short	0x00ff


	//----- nvinfo : EIATTR_NUM_BARRIERS
	.align		4
        /*0040*/ 	.byte	0x02, 0x4c
        /*0042*/ 	.byte	0x01
	.zero		1


	//----- nvinfo : EIATTR_MERCURY_ISA_VERSION
	.align		4
        /*0044*/ 	.byte	0x03, 0x5f
        /*0046*/ 	.short	0x0101


	//----- nvinfo : EIATTR_VRC_CTA_INIT_COUNT
	.align		4
        /*0048*/ 	.byte	0x02, 0x4a
	.zero		1
	.zero		1


	//----- nvinfo : EIATTR_EXIT_INSTR_OFFSETS
	.align		4
        /*004c*/ 	.byte	0x04, 0x1c
        /*004e*/ 	.short	(.L_21 - .L_20)


	//   ....[0]....
.L_20:
        /*0050*/ 	.word	0x00000900


	//   ....[1]....
        /*0054*/ 	.word	0x00001c20


	//----- nvinfo : EIATTR_CRS_STACK_SIZE
	.align		4
.L_21:
        /*0058*/ 	.byte	0x04, 0x1e
        /*005a*/ 	.short	(.L_23 - .L_22)
.L_22:
        /*005c*/ 	.word	0x00000000


	//----- nvinfo : EIATTR_CBANK_PARAM_SIZE
	.align		4
.L_23:
        /*0060*/ 	.byte	0x03, 0x19
        /*0062*/ 	.short	0x0010


	//----- nvinfo : EIATTR_PARAM_CBANK
	.align		4
        /*0064*/ 	.byte	0x04, 0x0a
        /*0066*/ 	.short	(.L_25 - .L_24)
	.align		4
.L_24:
        /*0068*/ 	.word	index@(.nv.constant0._Z13fft_iterativeP6float2ii)
        /*006c*/ 	.short	0x0380
        /*006e*/ 	.short	0x0010


	//----- nvinfo : EIATTR_SW_WAR
	.align		4
.L_25:
        /*0070*/ 	.byte	0x04, 0x36
        /*0072*/ 	.short	(.L_27 - .L_26)
.L_26:
        /*0074*/ 	.word	0x00000008
.L_27:


//--------------------- .nv.callgraph             --------------------------
	.section	.nv.callgraph,"",@"SHT_CUDA_CALLGRAPH"
	.align	4
	.sectionentsize	8
	.align		4
        /*0000*/ 	.word	0x00000000
	.align		4
        /*0004*/ 	.word	0xffffffff
	.align		4
        /*0008*/ 	.word	0x00000000
	.align		4
        /*000c*/ 	.word	0xfffffffe
	.align		4
        /*0010*/ 	.word	0x00000000
	.align		4
        /*0014*/ 	.word	0xfffffffd
	.align		4
        /*0018*/ 	.word	0x00000000
	.align		4
        /*001c*/ 	.word	0xfffffffc


//--------------------- .nv.constant4             --------------------------
	.section	.nv.constant4,"a",@progbits
	.align	8
	.align		8
.nv.constant4:
        /*0000*/ 	.dword	__cudart_i2opi_d
	.align		8
        /*0008*/ 	.dword	__cudart_sin_cos_coeffs


//--------------------- .text._Z13fft_iterativeP6float2ii --------------------------
	.section	.text._Z13fft_iterativeP6float2ii,"ax",@progbits
	.align	128
        .global         _Z13fft_iterativeP6float2ii
        .type           _Z13fft_iterativeP6float2ii,@function
        .size           _Z13fft_iterativeP6float2ii,(.L_x_30 - _Z13fft_iterativeP6float2ii)
        .other          _Z13fft_iterativeP6float2ii,@"STO_CUDA_ENTRY STV_DEFAULT"
_Z13fft_iterativeP6float2ii:
.text._Z13fft_iterativeP6float2ii:
[----:B------:R-:W0:Y:S01]  /*0000*/  LDC R1, c[0x0][0x37c] ;  /* 0x0000df00ff017b82 */ /* 0x000e220000000800 */
[----:B------:R-:W1:Y:S07]  /*0010*/  S2R R3, SR_TID.X ;  /* 0x0000000000037919 */ /* 0x000e6e0000002100 */
[----:B------:R-:W1:Y:S01]  /*0020*/  S2UR UR4, SR_CTAID.X ;  /* 0x00000000000479c3 */ /* 0x000e620000002500 */
[----:B------:R-:W2:Y:S01]  /*0030*/  LDCU UR5, c[0x0][0x388] ;  /* 0x00007100ff0577ac */ /* 0x000ea20008000800 */
[----:B------:R-:W-:Y:S01]  /*0040*/  BSSY.RECONVERGENT B0, `(.L_x_0) ;  /* 0x0000088000007945 */ /* 0x000fe20003800200 */
[----:B0-----:R-:W-:Y:S01]  /*0050*/  VIADD R1, R1, 0xffffffd8 ;  /* 0xffffffd801017836 */ /* 0x001fe20000000000 */
[----:B------:R-:W0:Y:S04]  /*0060*/  LDCU.64 UR8, c[0x0][0x358] ;  /* 0x00006b00ff0877ac */ /* 0x000e280008000a00 */
[----:B------:R-:W1:Y:S02]  /*0070*/  LDC R0, c[0x0][0x360] ;  /* 0x0000d800ff007b82 */ /* 0x000e640000000800 */
[----:B-1----:R-:W-:-:S05]  /*0080*/  IMAD R0, R0, UR4, R3 ;  /* 0x0000000400007c24 */ /* 0x002fca000f8e0203 */
[----:B--2---:R-:W-:-:S13]  /*0090*/  ISETP.GE.AND P0, PT, R0, UR5, PT ;  /* 0x0000000500007c0c */ /* 0x004fda000bf06270 */
[----:B0-----:R-:W-:Y:S05]  /*00a0*/  @P0 BRA `(.L_x_1) ;  /* 0x0000000800040947 */ /* 0x001fea0003800000 */
[----:B------:R-:W0:Y:S01]  /*00b0*/  LDCU UR5, c[0x0][0x38c] ;  /* 0x00007180ff0577ac */ /* 0x000e220008000800 */
[----:B------:R-:W-:Y:S01]  /*00c0*/  IMAD.MOV.U32 R5, RZ, RZ, RZ ;  /* 0x000000ffff057224 */ /* 0x000fe200078e00ff */
[----:B0-----:R-:W-:-:S09]  /*00d0*/  UISETP.GE.AND UP0, UPT, UR5, 0x1, UPT ;  /* 0x000000010500788c */ /* 0x001fd2000bf06270 */
[----:B------:R-:W-:Y:S05]  /*00e0*/  BRA.U !UP0, `(.L_x_2) ;  /* 0x0000000508d07547 */ /* 0x000fea000b800000 */
[----:B------:R-:W-:Y:S01]  /*00f0*/  UISETP.GE.U32.AND UP0, UPT, UR5, 0x4, UPT ;  /* 0x000000040500788c */ /* 0x000fe2000bf06070 */
[----:B------:R-:W-:Y:S01]  /*0100*/  IMAD.MOV.U32 R5, RZ, RZ, RZ ;  /* 0x000000ffff057224 */ /* 0x000fe200078e00ff */
[----:B------:R-:W-:Y:S01]  /*0110*/  ULOP3.LUT UR6, UR5, 0x3, URZ, 0xc0, !UPT ;  /* 0x0000000305067892 */ /* 0x000fe2000f8ec0ff */
[----:B------:R-:W-:-:S06]  /*0120*/  IMAD.MOV.U32 R2, RZ, RZ, R0 ;  /* 0x000000ffff027224 */ /* 0x000fcc00078e0000 */
[----:B------:R-:W-:Y:S05]  /*0130*/  BRA.U !UP0, `(.L_x_3) ;  /* 0x0000000508987547 */ /* 0x000fea000b800000 */
[----:B------:R-:W-:Y:S01]  /*0140*/  ULOP3.LUT UR5, UR5, 0x7ffffffc, URZ, 0xc0, !UPT ;  /* 0x7ffffffc05057892 */ /* 0x000fe2000f8ec0ff */
[----:B------:R-:W-:Y:S01]  /*0150*/  IMAD.MOV.U32 R5, RZ, RZ, RZ ;  /* 0x000000ffff057224 */ /* 0x000fe200078e00ff */
[----:B------:R-:W-:Y:S01]  /*0160*/  UMOV UR4, URZ ;  /* 0x000000ff00047c82 */ /* 0x000fe20008000000 */
[----:B------:R-:W-:Y:S01]  /*0170*/  IMAD.MOV.U32 R2, RZ, RZ, R0 ;  /* 0x000000ffff027224 */ /* 0x000fe200078e0000 */
[----:B------:R-:W-:-:S09]  /*0180*/  UISETP.GT.AND UP0, UPT, UR5, URZ, UPT ;  /* 0x000000ff0500728c */ /* 0x000fd2000bf04270 */
[----:B------:R-:W-:Y:S05]  /*0190*/  BRA.U !UP0, `(.L_x_4) ;  /* 0x0000000508487547 */ /* 0x000fea000b800000 */
[----:B------:R-:W-:Y:S02]  /*01a0*/  UIADD3 UR7, UPT, UPT, UR5, -UR4, URZ ;  /* 0x8000000405077290 */ /* 0x000fe4000fffe0ff */
[----:B------:R-:W-:Y:S02]  /*01b0*/  UPLOP3.LUT UP0, UPT, UPT, UPT, UPT, 0x80, 0x8 ;  /* 0x000000000008789c */ /* 0x000fe40003f0f070 */
[----:B------:R-:W-:-:S09]  /*01c0*/  UISETP.GT.AND UP1, UPT, UR7, 0xc, UPT ;  /* 0x0000000c0700788c */ /* 0x000fd2000bf24270 */
[----:B------:R-:W-:Y:S05]  /*01d0*/  BRA.U !UP1, `(.L_x_5) ;  /* 0x0000000109c47547 */ /* 0x000fea000b800000 */
[----:B------:R-:W-:Y:S02]  /*01e0*/  UIADD3 UR7, UPT, UPT, UR5, -0xc, URZ ;  /* 0xfffffff405077890 */ /* 0x000fe4000fffe0ff */
[----:B------:R-:W-:-:S11]  /*01f0*/  UPLOP3.LUT UP0, UPT, UPT, UPT, UPT, 0x40, 0x4 ;  /* 0x000000000004789c */ /* 0x000fd60003f0e870 */
.L_x_6:
[C---:B------:R-:W-:Y:S01]  /*0200*/  IMAD.SHL.U32 R3, R2.reuse, 0x4, RZ ;  /* 0x0000000402037824 */ /* 0x040fe200078e00ff */
[--C-:B------:R-:W-:Y:S01]  /*0210*/  SHF.R.S32.HI R8, RZ, 0x4, R2.reuse ;  /* 0x00000004ff087819 */ /* 0x100fe20000011402 */
[----:B------:R-:W-:Y:S01]  /*0220*/  UIADD3 UR4, UPT, UPT, UR4, 0x10, URZ ;  /* 0x0000001004047890 */ /* 0x000fe2000fffe0ff */
[----:B------:R-:W-:Y:S02]  /*0230*/  LOP3.LUT R7, R2, 0x2, RZ, 0xc0, !PT ;  /* 0x0000000202077812 */ /* 0x000fe400078ec0ff */
[----:B------:R-:W-:Y:S01]  /*0240*/  LOP3.LUT R4, R3, 0x4, RZ, 0xc0, !PT ;  /* 0x0000000403047812 */ /* 0x000fe200078ec0ff */
[----:B------:R-:W-:Y:S01]  /*0250*/  UISETP.GE.AND UP1, UPT, UR4, UR7, UPT ;  /* 0x000000070400728c */ /* 0x000fe2000bf26270 */
[----:B------:R-:W-:-:S03]  /*0260*/  SHF.R.U32.HI R3, RZ, 0x2, R2 ;  /* 0x00000002ff037819 */ /* 0x000fc60000011602 */
[----:B------:R-:W-:Y:S01]  /*0270*/  IMAD R4, R5, 0x8, R4 ;  /* 0x0000000805047824 */ /* 0x000fe200078e0204 */
[----:B------:R-:W-:Y:S02]  /*0280*/  SHF.R.U32.HI R5, RZ, 0x3, R2 ;  /* 0x00000003ff057819 */ /* 0x000fe40000011602 */
[----:B------:R-:W-:Y:S02]  /*0290*/  LOP3.LUT R3, R3, 0x1, RZ, 0xc0, !PT ;  /* 0x0000000103037812 */ /* 0x000fe400078ec0ff */
[----:B------:R-:W-:Y:S01]  /*02a0*/  LOP3.LUT R6, R5, 0x1, RZ, 0xc0, !PT ;  /* 0x0000000105067812 */ /* 0x000fe200078ec0ff */
[----:B------:R-:W-:Y:S01]  /*02b0*/  IMAD.SHL.U32 R5, R8, 0x4, RZ ;  /* 0x0000000408057824 */ /* 0x000fe200078e00ff */
[----:B------:R-:W-:-:S04]  /*02c0*/  IADD3 R3, PT, PT, R3, R7, R4 ;  /* 0x0000000703037210 */ /* 0x000fc80007ffe004 */
[----:B------:R-:W-:Y:S01]  /*02d0*/  LOP3.LUT R4, R5, 0x4, RZ, 0xc0, !PT ;  /* 0x0000000405047812 */ /* 0x000fe200078ec0ff */
[----:B------:R-:W-:Y:S01]  /*02e0*/  IMAD R3, R3, 0x2, R6 ;  /* 0x0000000203037824 */ /* 0x000fe200078e0206 */
[----:B------:R-:W-:Y:S02]  /*02f0*/  SHF.R.U32.HI R5, RZ, 0x2, R8 ;  /* 0x00000002ff057819 */ /* 0x000fe40000011608 */
[----:B------:R-:W-:Y:S01]  /*0300*/  SHF.R.S32.HI R6, RZ, 0x8, R2 ;  /* 0x00000008ff067819 */ /* 0x000fe20000011402 */
[----:B------:R-:W-:Y:S01]  /*0310*/  IMAD R3, R3, 0x8, R4 ;  /* 0x0000000803037824 */ /* 0x000fe200078e0204 */
[----:B------:R-:W-:Y:S02]  /*0320*/  LOP3.LUT R4, R8, 0x2, RZ, 0xc0, !PT ;  /* 0x0000000208047812 */ /* 0x000fe400078ec0ff */
[----:B------:R-:W-:Y:S01]  /*0330*/  SHF.R.U32.HI R8, RZ, 0x3, R8 ;  /* 0x00000003ff087819 */ /* 0x000fe20000011608 */
[----:B------:R-:W-:Y:S01]  /*0340*/  IMAD.SHL.U32 R7, R6, 0x4, RZ ;  /* 0x0000000406077824 */ /* 0x000fe200078e00ff */
[----:B------:R-:W-:-:S02]  /*0350*/  LOP3.LUT R5, R5, 0x1, RZ, 0xc0, !PT ;  /* 0x0000000105057812 */ /* 0x000fc400078ec0ff */
[----:B------:R-:W-:Y:S02]  /*0360*/  LOP3.LUT R8, R8, 0x1, RZ, 0xc0, !PT ;  /* 0x0000000108087812 */ /* 0x000fe400078ec0ff */
[----:B------:R-:W-:Y:S02]  /*0370*/  IADD3 R3, PT, PT, R5, R4, R3 ;  /* 0x0000000405037210 */ /* 0x000fe40007ffe003 */
[----:B------:R-:W-:Y:S02]  /*0380*/  LOP3.LUT R4, R7, 0x4, RZ, 0xc0, !PT ;  /* 0x0000000407047812 */ /* 0x000fe400078ec0ff */
[----:B------:R-:W-:Y:S01]  /*0390*/  SHF.R.U32.HI R5, RZ, 0x2, R6 ;  /* 0x00000002ff057819 */ /* 0x000fe20000011606 */
[----:B------:R-:W-:Y:S01]  /*03a0*/  IMAD R3, R3, 0x2, R8 ;  /* 0x0000000203037824 */ /* 0x000fe200078e0208 */
[----:B------:R-:W-:Y:S02]  /*03b0*/  SHF.R.S32.HI R7, RZ, 0xc, R2 ;  /* 0x0000000cff077819 */ /* 0x000fe40000011402 */
[----:B------:R-:W-:Y:S01]  /*03c0*/  LOP3.LUT R5, R5, 0x1, RZ, 0xc0, !PT ;  /* 0x0000000105057812 */ /* 0x000fe200078ec0ff */
[----:B------:R-:W-:Y:S01]  /*03d0*/  IMAD R3, R3, 0x8, R4 ;  /* 0x0000000803037824 */ /* 0x000fe200078e0204 */
[----:B------:R-:W-:Y:S01]  /*03e0*/  LOP3.LUT R4, R6, 0x2, RZ, 0xc0, !PT ;  /* 0x0000000206047812 */ /* 0x000fe200078ec0ff */
[----:B------:R-:W-:Y:S01]  /*03f0*/  IMAD.SHL.U32 R8, R7, 0x4, RZ ;  /* 0x0000000407087824 */ /* 0x000fe200078e00ff */
[----:B------:R-:W-:-:S02]  /*0400*/  SHF.R.U32.HI R6, RZ, 0x3, R6 ;  /* 0x00000003ff067819 */ /* 0x000fc40000011606 */
[----:B------:R-:W-:Y:S02]  /*0410*/  IADD3 R3, PT, PT, R5, R4, R3 ;  /* 0x0000000405037210 */ /* 0x000fe40007ffe003 */
[----:B------:R-:W-:Y:S02]  /*0420*/  LOP3.LUT R6, R6, 0x1, RZ, 0xc0, !PT ;  /* 0x0000000106067812 */ /* 0x000fe400078ec0ff */
[----:B------:R-:W-:Y:S02]  /*0430*/  LOP3.LUT R8, R8, 0x4, RZ, 0xc0, !PT ;  /* 0x0000000408087812 */ /* 0x000fe400078ec0ff */
[--C-:B------:R-:W-:Y:S01]  /*0440*/  SHF.R.U32.HI R4, RZ, 0x2, R7.reuse ;  /* 0x00000002ff047819 */ /* 0x100fe20000011607 */
[----:B------:R-:W-:Y:S01]  /*0450*/  IMAD R3, R3, 0x2, R6 ;  /* 0x0000000203037824 */ /* 0x000fe200078e0206 */
[----:B------:R-:W-:Y:S02]  /*0460*/  LOP3.LUT R6, R7, 0x2, RZ, 0xc0, !PT ;  /* 0x0000000207067812 */ /* 0x000fe400078ec0ff */
[----:B------:R-:W-:Y:S01]  /*0470*/  SHF.R.U32.HI R7, RZ, 0x3, R7 ;  /* 0x00000003ff077819 */ /* 0x000fe20000011607 */
[----:B------:R-:W-:Y:S01]  /*0480*/  IMAD R3, R3, 0x8, R8 ;  /* 0x0000000803037824 */ /* 0x000fe200078e0208 */
[----:B------:R-:W-:-:S02]  /*0490*/  LOP3.LUT R4, R4, 0x1, RZ, 0xc0, !PT ;  /* 0x0000000104047812 */ /* 0x000fc400078ec0ff */
[----:B------:R-:W-:Y:S02]  /*04a0*/  LOP3.LUT R8, R7, 0x1, RZ, 0xc0, !PT ;  /* 0x0000000107087812 */ /* 0x000fe400078ec0ff */
[----:B------:R-:W-:Y:S02]  /*04b0*/  IADD3 R3, PT, PT, R4, R6, R3 ;  /* 0x0000000604037210 */ /* 0x000fe40007ffe003 */
[----:B------:R-:W-:-:S03]  /*04c0*/  SHF.R.S32.HI R2, RZ, 0x10, R2 ;  /* 0x00000010ff027819 */ /* 0x000fc60000011402 */
[----:B------:R-:W-:Y:S01]  /*04d0*/  IMAD R5, R3, 0x2, R8 ;  /* 0x0000000203057824 */ /* 0x000fe200078e0208 */
[----:B------:R-:W-:Y:S06]  /*04e0*/  BRA.U !UP1, `(.L_x_6) ;  /* 0xfffffffd09447547 */ /* 0x000fec000b83ffff */
.L_x_5:
[----:B------:R-:W-:-:S04]  /*04f0*/  UIADD3 UR7, UPT, UPT, UR5, -UR4, URZ ;  /* 0x8000000405077290 */ /* 0x000fc8000fffe0ff */
[----:B------:R-:W-:-:S09]  /*0500*/  UISETP.GT.AND UP1, UPT, UR7, 0x4, UPT ;  /* 0x000000040700788c */ /* 0x000fd2000bf24270 */
[----:B------:R-:W-:Y:S05]  /*0510*/  BRA.U !UP1, `(.L_x_7) ;  /* 0x0000000109607547 */ /* 0x000fea000b800000 */
[C---:B------:R-:W-:Y:S01]  /*0520*/  SHF.L.U32 R3, R2.reuse, 0x2, RZ ;  /* 0x0000000202037819 */ /* 0x040fe200000006ff */
[----:B------:R-:W-:Y:S01]  /*0530*/  UIADD3 UR4, UPT, UPT, UR4, 0x8, URZ ;  /* 0x0000000804047890 */ /* 0x000fe2000fffe0ff */
[--C-:B------:R-:W-:Y:S01]  /*0540*/  SHF.R.S32.HI R8, RZ, 0x4, R2.reuse ;  /* 0x00000004ff087819 */ /* 0x100fe20000011402 */
[----:B------:R-:W-:Y:S01]  /*0550*/  UPLOP3.LUT UP0, UPT, UPT, UPT, UPT, 0x40, 0x4 ;  /* 0x000000000004789c */ /* 0x000fe20003f0e870 */
[----:B------:R-:W-:Y:S02]  /*0560*/  LOP3.LUT R4, R3, 0x4, RZ, 0xc0, !PT ;  /* 0x0000000403047812 */ /* 0x000fe400078ec0ff */
[----:B------:R-:W-:Y:S02]  /*0570*/  SHF.R.U32.HI R3, RZ, 0x2, R2 ;  /* 0x00000002ff037819 */ /* 0x000fe40000011602 */
[----:B------:R-:W-:Y:S01]  /*0580*/  LOP3.LUT R7, R2, 0x2, RZ, 0xc0, !PT ;  /* 0x0000000202077812 */ /* 0x000fe200078ec0ff */
[----:B------:R-:W-:Y:S01]  /*0590*/  IMAD R4, R5, 0x8, R4 ;  /* 0x0000000805047824 */ /* 0x000fe200078e0204 */
[----:B------:R-:W-:-:S02]  /*05a0*/  SHF.R.U32.HI R5, RZ, 0x3, R2 ;  /* 0x00000003ff057819 */ /* 0x000fc40000011602 */
[----:B------:R-:W-:Y:S02]  /*05b0*/  LOP3.LUT R3, R3, 0x1, RZ, 0xc0, !PT ;  /* 0x0000000103037812 */ /* 0x000fe400078ec0ff */
[----:B------:R-:W-:Y:S01]  /*05c0*/  LOP3.LUT R6, R5, 0x1, RZ, 0xc0, !PT ;  /* 0x0000000105067812 */ /* 0x000fe200078ec0ff */
[----:B------:R-:W-:Y:S01]  /*05d0*/  IMAD.SHL.U32 R5, R8, 0x4, RZ ;  /* 0x0000000408057824 */ /* 0x000fe200078e00ff */
[----:B------:R-:W-:Y:S02]  /*05e0*/  IADD3 R3, PT, PT, R3, R7, R4 ;  /* 0x0000000703037210 */ /* 0x000fe40007ffe004 */
[----:B------:R-:W-:Y:S02]  /*05f0*/  SHF.R.S32.HI R2, RZ, 0x8, R2 ;  /* 0x00000008ff027819 */ /* 0x000fe40000011402 */
[----:B------:R-:W-:Y:S01]  /*0600*/  LOP3.LUT R4, R5, 0x4, RZ, 0xc0, !PT ;  /* 0x0000000405047812 */ /* 0x000fe200078ec0ff */
[----:B------:R-:W-:Y:S01]  /*0610*/  IMAD R3, R3, 0x2, R6 ;  /* 0x0000000203037824 */ /* 0x000fe200078e0206 */
[----:B------:R-:W-:-:S02]  /*0620*/  SHF.R.U32.HI R5, RZ, 0x2, R8 ;  /* 0x00000002ff057819 */ /* 0x000fc40000011608 */
[----:B------:R-:W-:Y:S01]  /*0630*/  LOP3.LUT R6, R8, 0x2, RZ, 0xc0, !PT ;  /* 0x0000000208067812 */ /* 0x000fe200078ec0ff */
[----:B------:R-:W-:Y:S01]  /*0640*/  IMAD R3, R3, 0x8, R4 ;  /* 0x0000000803037824 */ /* 0x000fe200078e0204 */
[----:B------:R-:W-:Y:S02]  /*0650*/  SHF.R.U32.HI R8, RZ, 0x3, R8 ;  /* 0x00000003ff087819 */ /* 0x000fe40000011608 */
[----:B------:R-:W-:Y:S02]  /*0660*/  LOP3.LUT R5, R5, 0x1, RZ, 0xc0, !PT ;  /* 0x0000000105057812 */ /* 0x000fe400078ec0ff */
[----:B------:R-:W-:Y:S02]  /*0670*/  LOP3.LUT R8, R8, 0x1, RZ, 0xc0, !PT ;  /* 0x0000000108087812 */ /* 0x000fe400078ec0ff */
[----:B------:R-:W-:-:S05]  /*0680*/  IADD3 R5, PT, PT, R5, R6, R3 ;  /* 0x0000000605057210 */ /* 0x000fca0007ffe003 */
[----:B------:R-:W-:-:S07]  /*0690*/  IMAD R5, R5, 0x2, R8 ;  /* 0x0000000205057824 */ /* 0x000fce00078e0208 */
.L_x_7:
[----:B------:R-:W-:-:S09]  /*06a0*/  UISETP.NE.OR UP0, UPT, UR4, UR5, UP0 ;  /* 0x000000050400728c */ /* 0x000fd20008705670 */
[----:B------:R-:W-:Y:S05]  /*06b0*/  BRA.U !UP0, `(.L_x_3) ;  /* 0x0000000108387547 */ /* 0x000fea000b800000 */
.L_x_4:
[----:B------:R-:W-:Y:S01]  /*06c0*/  IMAD.SHL.U32 R3, R2, 0x4, RZ ;  /* 0x0000000402037824 */ /* 0x000fe200078e00ff */
[----:B------:R-:W-:Y:S01]  /*06d0*/  UIADD3 UR4, UPT, UPT, UR4, 0x4, URZ ;  /* 0x0000000404047890 */ /* 0x000fe2000fffe0ff */
[----:B------:R-:W-:-:S03]  /*06e0*/  SHF.R.U32.HI R6, RZ, 0x3, R2 ;  /* 0x00000003ff067819 */ /* 0x000fc60000011602 */
[----:B------:R-:W-:Y:S01]  /*06f0*/  LOP3.LUT R4, R3, 0x4, RZ, 0xc0, !PT ;  /* 0x0000000403047812 */ /* 0x000fe200078ec0ff */
[----:B------:R-:W-:Y:S01]  /*0700*/  UISETP.NE.AND UP0, UPT, UR4, UR5, UPT ;  /* 0x000000050400728c */ /* 0x000fe2000bf05270 */
[----:B------:R-:W-:Y:S02]  /*0710*/  SHF.R.U32.HI R3, RZ, 0x2, R2 ;  /* 0x00000002ff037819 */ /* 0x000fe40000011602 */
[----:B------:R-:W-:Y:S01]  /*0720*/  LOP3.LUT R6, R6, 0x1, RZ, 0xc0, !PT ;  /* 0x0000000106067812 */ /* 0x000fe200078ec0ff */
[----:B------:R-:W-:Y:S01]  /*0730*/  IMAD R4, R5, 0x8, R4 ;  /* 0x0000000805047824 */ /* 0x000fe200078e0204 */
[----:B------:R-:W-:Y:S02]  /*0740*/  LOP3.LUT R5, R2, 0x2, RZ, 0xc0, !PT ;  /* 0x0000000202057812 */ /* 0x000fe400078ec0ff */
[----:B------:R-:W-:Y:S02]  /*0750*/  LOP3.LUT R3, R3, 0x1, RZ, 0xc0, !PT ;  /* 0x0000000103037812 */ /* 0x000fe400078ec0ff */
[----:B------:R-:W-:-:S02]  /*0760*/  SHF.R.S32.HI R2, RZ, 0x4, R2 ;  /* 0x00000004ff027819 */ /* 0x000fc40000011402 */
[----:B------:R-:W-:-:S05]  /*0770*/  IADD3 R5, PT, PT, R3, R5, R4 ;  /* 0x0000000503057210 */ /* 0x000fca0007ffe004 */
[----:B------:R-:W-:Y:S01]  /*0780*/  IMAD R5, R5, 0x2, R6 ;  /* 0x0000000205057824 */ /* 0x000fe200078e0206 */
[----:B------:R-:W-:Y:S06]  /*0790*/  BRA.U UP0, `(.L_x_4) ;  /* 0xfffffffd00c87547 */ /* 0x000fec000b83ffff */
.L_x_3:
[----:B------:R-:W-:-:S09]  /*07a0*/  UISETP.NE.AND UP0, UPT, UR6, URZ, UPT ;  /* 0x000000ff0600728c */ /* 0x000fd2000bf05270 */
[----:B------:R-:W-:Y:S05]  /*07b0*/  BRA.U !UP0, `(.L_x_2) ;  /* 0x00000001081c7547 */ /* 0x000fea000b800000 */
[----:B------:R-:W-:-:S05]  /*07c0*/  UMOV UR4, URZ ;  /* 0x000000ff00047c82 */ /* 0x000fca0008000000 */
.L_x_8:
[----:B------:R-:W-:Y:S01]  /*07d0*/  UIADD3 UR4, UPT, UPT, UR4, 0x1, URZ ;  /* 0x0000000104047890 */ /* 0x000fe2000fffe0ff */
[----:B------:R-:W-:Y:S02]  /*07e0*/  LOP3.LUT R4, R2, 0x1, RZ, 0xc0, !PT ;  /* 0x0000000102047812 */ /* 0x000fe400078ec0ff */
[----:B------:R-:W-:Y:S01]  /*07f0*/  SHF.R.S32.HI R2, RZ, 0x1, R2 ;  /* 0x00000001ff027819 */ /* 0x000fe20000011402 */
[----:B------:R-:W-:Y:S02]  /*0800*/  UISETP.NE.AND UP0, UPT, UR4, UR6, UPT ;  /* 0x000000060400728c */ /* 0x000fe4000bf05270 */
[----:B------:R-:W-:-:S07]  /*0810*/  IMAD R5, R5, 0x2, R4 ;  /* 0x0000000205057824 */ /* 0x000fce00078e0204 */
[----:B------:R-:W-:Y:S05]  /*0820*/  BRA.U UP0, `(.L_x_8) ;  /* 0xfffffffd00e87547 */ /* 0x000fea000b83ffff */
.L_x_2:
[----:B------:R-:W-:-:S13]  /*0830*/  ISETP.GT.AND P0, PT, R5, R0, PT ;  /* 0x000000000500720c */ /* 0x000fda0003f04270 */
[----:B------:R-:W-:Y:S05]  /*0840*/  @!P0 BRA `(.L_x_1) ;  /* 0x00000000001c8947 */ /* 0x000fea0003800000 */
[----:B------:R-:W0:Y:S02]  /*0850*/  LDC.64 R2, c[0x0][0x380] ;  /* 0x0000e000ff027b82 */ /* 0x000e240000000a00 */
[----:B0-----:R-:W-:-:S04]  /*0860*/  IMAD.WIDE R4, R5, 0x8, R2 ;  /* 0x0000000805047825 */ /* 0x001fc800078e0202 */
[----:B------:R-:W-:Y:S01]  /*0870*/  IMAD.WIDE R2, R0, 0x8, R2 ;  /* 0x0000000800027825 */ /* 0x000fe200078e0202 */
[----:B------:R-:W2:Y:S04]  /*0880*/  LDG.E.64 R8, desc[UR8][R4.64] ;  /* 0x0000000804087981 */ /* 0x000ea8000c1e1b00 */
[----:B------:R-:W3:Y:S04]  /*0890*/  LDG.E.64 R6, desc[UR8][R2.64] ;  /* 0x0000000802067981 */ /* 0x000ee8000c1e1b00 */
[----:B--2---:R0:W-:Y:S04]  /*08a0*/  STG.E.64 desc[UR8][R2.64], R8 ;  /* 0x0000000802007986 */ /* 0x0041e8000c101b08 */
[----:B---3--:R0:W-:Y:S02]  /*08b0*/  STG.E.64 desc[UR8][R4.64], R6 ;  /* 0x0000000604007986 */ /* 0x0081e4000c101b08 */
.L_x_1:
[----:B------:R-:W-:Y:S05]  /*08c0*/  BSYNC.RECONVERGENT B0 ;  /* 0x0000000000007941 */ /* 0x000fea0003800200 */
.L_x_0:
[----:B0-----:R-:W0:Y:S08]  /*08d0*/  LDC R2, c[0x0][0x38c] ;  /* 0x0000e300ff027b82 */ /* 0x001e300000000800 */
[----:B------:R-:W-:Y:S01]  /*08e0*/  BAR.SYNC.DEFER_BLOCKING 0x0 ;  /* 0x0000000000007b1d */ /* 0x000fe20000010000 */
[----:B0-----:R-:W-:-:S13]  /*08f0*/  ISETP.GE.AND P0, PT, R2, 0x1, PT ;  /* 0x000000010200780c */ /* 0x001fda0003f06270 */
[----:B------:R-:W-:Y:S05]  /*0900*/  @!P0 EXIT ;  /* 0x000000000000894d */ /* 0x000fea0003800000 */
[----:B------:R-:W-:-:S05]  /*0910*/  UMOV UR4, 0x1 ;  /* 0x0000000100047882 */ /* 0x000fca0000000000 */
.L_x_20:
[----:B------:R-:W-:Y:S01]  /*0920*/  IMAD.MOV.U32 R2, RZ, RZ, 0x1 ;  /* 0x00000001ff027424 */ /* 0x000fe200078e00ff */
[----:B------:R-:W-:Y:S01]  /*0930*/  UMOV UR6, 0x54442d18 ;  /* 0x54442d1800067882 */ /* 0x000fe20000000000 */
[----:B--2---:R-:W-:Y:S01]  /*0940*/  IMAD.MOV.U32 R4, RZ, RZ, 0x1 ;  /* 0x00000001ff047424 */ /* 0x004fe200078e00ff */
[----:B------:R-:W-:Y:S01]  /*0950*/  UMOV UR7, 0x401921fb ;  /* 0x401921fb00077882 */ /* 0x000fe20000000000 */
[----:B------:R-:W-:Y:S01]  /*0960*/  UMOV UR5, UR4 ;  /* 0x0000000400057c82 */ /* 0x000fe20008000000 */
[----:B------:R-:W-:Y:S01]  /*0970*/  SHF.L.U32 R2, R2, UR4, RZ ;  /* 0x0000000402027c19 */ /* 0x000fe200080006ff */
[----:B------:R-:W-:-:S03]  /*0980*/  UIADD3 UR4, UPT, UPT, UR4, 0x1, URZ ;  /* 0x0000000104047890 */ /* 0x000fc6000fffe0ff */
[----:B0-----:R-:W0:Y:S08]  /*0990*/  I2F.F64 R6, R2 ;  /* 0x0000000200067312 */ /* 0x001e300000201c00 */
[----:B0-----:R-:W0:Y:S02]  /*09a0*/  MUFU.RCP64H R5, R7 ;  /* 0x0000000700057308 */ /* 0x001e240000001800 */
[----:B0--3--:R-:W-:-:S08]  /*09b0*/  DFMA R8, -R6, R4, 1 ;  /* 0x3ff000000608742b */ /* 0x009fd00000000104 */
[----:B------:R-:W-:-:S08]  /*09c0*/  DFMA R8, R8, R8, R8 ;  /* 0x000000080808722b */ /* 0x000fd00000000008 */
[----:B------:R-:W-:-:S08]  /*09d0*/  DFMA R8, R4, R8, R4 ;  /* 0x000000080408722b */ /* 0x000fd00000000004 */
[----:B------:R-:W-:-:S08]  /*09e0*/  DFMA R4, -R6, R8, 1 ;  /* 0x3ff000000604742b */ /* 0x000fd00000000108 */
[----:B------:R-:W-:-:S08]  /*09f0*/  DFMA R4, R8, R4, R8 ;  /* 0x000000040804722b */ /* 0x000fd00000000008 */
[----:B------:R-:W-:-:S08]  /*0a00*/  DMUL R8, R4, -UR6 ;  /* 0x8000000604087c28 */ /* 0x000fd00008000000 */
[----:B------:R-:W-:Y:S01]  /*0a10*/  DFMA R10, -R6, R8, -UR6 ;  /* 0x80000006060a7e2b */ /* 0x000fe20008000108 */
[----:B------:R-:W0:Y:S07]  /*0a20*/  LDCU UR6, c[0x0][0x38c] ;  /* 0x00007180ff0677ac */ /* 0x000e2e0008000800 */
[----:B------:R-:W-:-:S10]  /*0a30*/  DFMA R4, R4, R10, R8 ;  /* 0x0000000a0404722b */ /* 0x000fd40000000008 */
[----:B-1----:R-:W-:Y:S01]  /*0a40*/  FFMA R3, RZ, R7, R5 ;  /* 0x00000007ff037223 */ /* 0x002fe20000000005 */
[----:B0-----:R-:W-:-:S04]  /*0a50*/  UISETP.NE.AND UP1, UPT, UR5, UR6, UPT ;  /* 0x000000060500728c */ /* 0x001fc8000bf25270 */
[----:B------:R-:W-:-:S13]  /*0a60*/  FSETP.GT.AND P0, PT, |R3|, 1.469367938527859385e-39, PT ;  /* 0x001000000300780b */ /* 0x000fda0003f04200 */
[----:B------:R-:W-:Y:S05]  /*0a70*/  @P0 BRA `(.L_x_9) ;  /* 0x0000000000080947 */ /* 0x000fea0003800000 */
[----:B------:R-:W-:-:S07]  /*0a80*/  MOV R8, 0xaa0 ;  /* 0x00000aa000087802 */ /* 0x000fce0000000f00 */
[----:B------:R-:W-:Y:S05]  /*0a90*/  CALL.REL.NOINC `($__internal_0_$__cuda_sm20_div_rn_f64_full) ;  /* 0x0000001000647944 */ /* 0x000fea0003c00000 */
.L_x_9:
[----:B------:R-:W-:-:S14]  /*0aa0*/  DSETP.NEU.AND P0, PT, |R4|, +INF , PT ;  /* 0x7ff000000400742a */ /* 0x000fdc0003f0d200 */
[----:B------:R-:W-:Y:S01]  /*0ab0*/  @!P0 DMUL R6, RZ, R4 ;  /* 0x00000004ff068228 */ /* 0x000fe20000000000 */
[----:B------:R-:W-:Y:S01]  /*0ac0*/  @!P0 IMAD.MOV.U32 R3, RZ, RZ, 0x1 ;  /* 0x00000001ff038424 */ /* 0x000fe200078e00ff */
[----:B------:R-:W-:Y:S09]  /*0ad0*/  @!P0 BRA `(.L_x_10) ;  /* 0x0000000000588947 */ /* 0x000ff20003800000 */
[----:B------:R-:W-:Y:S01]  /*0ae0*/  UMOV UR6, 0x6dc9c883 ;  /* 0x6dc9c88300067882 */ /* 0x000fe20000000000 */
[----:B------:R-:W-:Y:S01]  /*0af0*/  UMOV UR7, 0x3fe45f30 ;  /* 0x3fe45f3000077882 */ /* 0x000fe20000000000 */
[C---:B------:R-:W-:Y:S02]  /*0b00*/  DSETP.GE.AND P0, PT, |R4|.reuse, 2.14748364800000000000e+09, PT ;  /* 0x41e000000400742a */ /* 0x040fe40003f06200 */
[----:B------:R-:W-:Y:S01]  /*0b10*/  DMUL R8, R4, UR6 ;  /* 0x0000000604087c28 */ /* 0x000fe20008000000 */
[----:B------:R-:W-:Y:S01]  /*0b20*/  UMOV UR6, 0x54442d18 ;  /* 0x54442d1800067882 */ /* 0x000fe20000000000 */
[----:B------:R-:W-:-:S04]  /*0b30*/  UMOV UR7, 0x3ff921fb ;  /* 0x3ff921fb00077882 */ /* 0x000fc80000000000 */
[----:B------:R-:W0:Y:S08]  /*0b40*/  F2I.F64 R3, R8 ;  /* 0x0000000800037311 */ /* 0x000e300000301100 */
[----:B0-----:R-:W0:Y:S02]  /*0b50*/  I2F.F64 R6, R3 ;  /* 0x0000000300067312 */ /* 0x001e240000201c00 */
[----:B0-----:R-:W-:Y:S01]  /*0b60*/  DFMA R10, R6, -UR6, R4 ;  /* 0x80000006060a7c2b */ /* 0x001fe20008000004 */
[----:B------:R-:W-:Y:S01]  /*0b70*/  UMOV UR6, 0x33145c00 ;  /* 0x33145c0000067882 */ /* 0x000fe20000000000 */
[----:B------:R-:W-:-:S06]  /*0b80*/  UMOV UR7, 0x3c91a626 ;  /* 0x3c91a62600077882 */ /* 0x000fcc0000000000 */
[----:B------:R-:W-:Y:S01]  /*0b90*/  DFMA R10, R6, -UR6, R10 ;  /* 0x80000006060a7c2b */ /* 0x000fe2000800000a */
[----:B------:R-:W-:Y:S01]  /*0ba0*/  UMOV UR6, 0x252049c0 ;  /* 0x252049c000067882 */ /* 0x000fe20000000000 */
[----:B------:R-:W-:-:S06]  /*0bb0*/  UMOV UR7, 0x397b839a ;  /* 0x397b839a00077882 */ /* 0x000fcc0000000000 */
[----:B------:R-:W-:Y:S01]  /*0bc0*/  DFMA R6, R6, -UR6, R10 ;  /* 0x8000000606067c2b */ /* 0x000fe2000800000a */
[----:B------:R-:W-:Y:S10]  /*0bd0*/  @!P0 BRA `(.L_x_11) ;  /* 0x0000000000148947 */ /* 0x000ff40003800000 */
[----:B------:R-:W-:Y:S01]  /*0be0*/  IMAD.MOV.U32 R6, RZ, RZ, R4 ;  /* 0x000000ffff067224 */ /* 0x000fe200078e0004 */
[----:B------:R-:W-:Y:S01]  /*0bf0*/  MOV R12, 0xc20 ;  /* 0x00000c20000c7802 */ /* 0x000fe20000000f00 */
[----:B------:R-:W-:-:S07]  /*0c00*/  IMAD.MOV.U32 R10, RZ, RZ, R5 ;  /* 0x000000ffff0a7224 */ /* 0x000fce00078e0005 */
[----:B------:R-:W-:Y:S05]  /*0c10*/  CALL.REL.NOINC `($_Z13fft_iterativeP6float2ii$__internal_trig_reduction_slowpathd) ;  /* 0x00000014003c7944 */ /* 0x000fea0003c00000 */
[----:B------:R-:W-:-:S07]  /*0c20*/  IMAD.MOV.U32 R3, RZ, RZ, R18 ;  /* 0x000000ffff037224 */ /* 0x000fce00078e0012 */
.L_x_11:
[----:B------:R-:W-:-:S07]  /*0c30*/  IADD3 R3, PT, PT, R3, 0x1, RZ ;  /* 0x0000000103037810 */ /* 0x000fce0007ffe0ff */
.L_x_10:
[----:B------:R-:W0:Y:S01]  /*0c40*/  LDCU.64 UR6, c[0x4][0x8] ;  /* 0x01000100ff0677ac */ /* 0x000e220008000a00 */
[----:B------:R-:W-:-:S05]  /*0c50*/  IMAD.SHL.U32 R8, R3, 0x40, RZ ;  /* 0x0000004003087824 */ /* 0x000fca00078e00ff */
[----:B------:R-:W-:-:S04]  /*0c60*/  LOP3.LUT R8, R8, 0x40, RZ, 0xc0, !PT ;  /* 0x0000004008087812 */ /* 0x000fc800078ec0ff */
[----:B0-----:R-:W-:-:S05]  /*0c70*/  IADD3 R22, P0, PT, R8, UR6, RZ ;  /* 0x0000000608167c10 */ /* 0x001fca000ff1e0ff */
[----:B------:R-:W-:-:S05]  /*0c80*/  IMAD.X R23, RZ, RZ, UR7, P0 ;  /* 0x00000007ff177e24 */ /* 0x000fca00080e06ff */
[----:B------:R-:W2:Y:S04]  /*0c90*/  LDG.E.128.CONSTANT R8, desc[UR8][R22.64] ;  /* 0x0000000816087981 */ /* 0x000ea8000c1e9d00 */
[----:B------:R-:W3:Y:S04]  /*0ca0*/  LDG.E.128.CONSTANT R12, desc[UR8][R22.64+0x10] ;  /* 0x00001008160c7981 */ /* 0x000ee8000c1e9d00 */
[----:B------:R-:W4:Y:S01]  /*0cb0*/  LDG.E.128.CONSTANT R16, desc[UR8][R22.64+0x20] ;  /* 0x0000200816107981 */ /* 0x000f22000c1e9d00 */
[----:B------:R-:W-:Y:S01]  /*0cc0*/  LOP3.LUT R20, R3, 0x1, RZ, 0xc0, !PT ;  /* 0x0000000103147812 */ /* 0x000fe200078ec0ff */
[----:B------:R-:W-:Y:S01]  /*0cd0*/  IMAD.MOV.U32 R24, RZ, RZ, 0x20fd8164 ;  /* 0x20fd8164ff187424 */ /* 0x000fe200078e00ff */
[----:B------:R-:W-:Y:S01]  /*0ce0*/  DSETP.NEU.AND P1, PT, |R4|, +INF , PT ;  /* 0x7ff000000400742a */ /* 0x000fe20003f2d200 */
[----:B------:R-:W-:Y:S01]  /*0cf0*/  IMAD.MOV.U32 R25, RZ, RZ, 0x3da8ff83 ;  /* 0x3da8ff83ff197424 */ /* 0x000fe200078e00ff */
[----:B------:R-:W-:Y:S01]  /*0d00*/  ISETP.NE.U32.AND P0, PT, R20, 0x1, PT ;  /* 0x000000011400780c */ /* 0x000fe20003f05070 */
[----:B------:R-:W-:-:S03]  /*0d10*/  DMUL R20, R6, R6 ;  /* 0x0000000606147228 */ /* 0x000fc60000000000 */
[----:B------:R-:W-:Y:S02]  /*0d20*/  FSEL R24, R24, -8.06006814911005101289e+34, !P0 ;  /* 0xf9785eba18187808 */ /* 0x000fe40004000000 */
[----:B------:R-:W-:-:S06]  /*0d30*/  FSEL R25, -R25, 0.11223486810922622681, !P0 ;  /* 0x3de5db6519197808 */ /* 0x000fcc0004000100 */
[----:B--2---:R-:W-:-:S08]  /*0d40*/  DFMA R8, R20, R24, R8 ;  /* 0x000000181408722b */ /* 0x004fd00000000008 */
[----:B------:R-:W-:-:S08]  /*0d50*/  DFMA R8, R20, R8, R10 ;  /* 0x000000081408722b */ /* 0x000fd0000000000a */
[----:B---3--:R-:W-:-:S08]  /*0d60*/  DFMA R8, R20, R8, R12 ;  /* 0x000000081408722b */ /* 0x008fd0000000000c */
[----:B------:R-:W-:-:S08]  /*0d70*/  DFMA R8, R20, R8, R14 ;  /* 0x000000081408722b */ /* 0x000fd0000000000e */
[----:B----4-:R-:W-:Y:S02]  /*0d80*/  DFMA R8, R20, R8, R16 ;  /* 0x000000081408722b */ /* 0x010fe40000000010 */
[----:B------:R-:W-:-:S06]  /*0d90*/  @!P1 DMUL R16, RZ, R4 ;  /* 0x00000004ff109228 */ /* 0x000fcc0000000000 */
[----:B------:R-:W-:Y:S01]  /*0da0*/  DFMA R8, R20, R8, R18 ;  /* 0x000000081408722b */ /* 0x000fe20000000012 */
[----:B------:R-:W-:-:S07]  /*0db0*/  @!P1 IMAD.MOV.U32 R18, RZ, RZ, RZ ;  /* 0x000000ffff129224 */ /* 0x000fce00078e00ff */
[----:B------:R-:W-:Y:S02]  /*0dc0*/  DFMA R6, R8, R6, R6 ;  /* 0x000000060806722b */ /* 0x000fe40000000006 */
[----:B------:R-:W-:-:S10]  /*0dd0*/  DFMA R8, R20, R8, 1 ;  /* 0x3ff000001408742b */ /* 0x000fd40000000008 */
[----:B------:R-:W-:Y:S02]  /*0de0*/  FSEL R8, R8, R6, !P0 ;  /* 0x0000000608087208 */ /* 0x000fe40004000000 */
[----:B------:R-:W-:Y:S02]  /*0df0*/  FSEL R9, R9, R7, !P0 ;  /* 0x0000000709097208 */ /* 0x000fe40004000000 */
[----:B------:R-:W-:-:S04]  /*0e00*/  LOP3.LUT P0, RZ, R3, 0x2, RZ, 0xc0, !PT ;  /* 0x0000000203ff7812 */ /* 0x000fc8000780c0ff */
[----:B------:R-:W-:-:S10]  /*0e10*/  DADD R6, RZ, -R8 ;  /* 0x00000000ff067229 */ /* 0x000fd40000000808 */
[----:B------:R-:W-:Y:S02]  /*0e20*/  FSEL R6, R8, R6, !P0 ;  /* 0x0000000608067208 */ /* 0x000fe40004000000 */
[----:B------:R-:W-:-:S04]  /*0e30*/  FSEL R7, R9, R7, !P0 ;  /* 0x0000000709077208 */ /* 0x000fc80004000000 */
[----:B------:R0:W1:Y:S01]  /*0e40*/  F2F.F32.F64 R3, R6 ;  /* 0x0000000600037310 */ /* 0x0000620000301000 */
[----:B------:R-:W-:Y:S05]  /*0e50*/  @!P1 BRA `(.L_x_12) ;  /* 0x0000000000589947 */ /* 0x000fea0003800000 */
[----:B------:R-:W-:Y:S01]  /*0e60*/  UMOV UR6, 0x6dc9c883 ;  /* 0x6dc9c88300067882 */ /* 0x000fe20000000000 */
[----:B------:R-:W-:Y:S01]  /*0e70*/  UMOV UR7, 0x3fe45f30 ;  /* 0x3fe45f3000077882 */ /* 0x000fe20000000000 */
[C---:B------:R-:W-:Y:S02]  /*0e80*/  DSETP.GE.AND P0, PT, |R4|.reuse, 2.14748364800000000000e+09, PT ;  /* 0x41e000000400742a */ /* 0x040fe40003f06200 */
[----:B------:R-:W-:Y:S01]  /*0e90*/  DMUL R18, R4, UR6 ;  /* 0x0000000604127c28 */ /* 0x000fe20008000000 */
[----:B------:R-:W-:Y:S01]  /*0ea0*/  UMOV UR6, 0x54442d18 ;  /* 0x54442d1800067882 */ /* 0x000fe20000000000 */
[----:B------:R-:W-:-:S08]  /*0eb0*/  UMOV UR7, 0x3ff921fb ;  /* 0x3ff921fb00077882 */ /* 0x000fd00000000000 */
[----:B------:R-:W2:Y:S08]  /*0ec0*/  F2I.F64 R18, R18 ;  /* 0x0000001200127311 */ /* 0x000eb00000301100 */
[----:B--2---:R-:W0:Y:S02]  /*0ed0*/  I2F.F64 R16, R18 ;  /* 0x0000001200107312 */ /* 0x004e240000201c00 */
        /* <DEDUP_REMOVED lines=11> */
[----:B-1----:R-:W-:Y:S05]  /*0f90*/  CALL.REL.NOINC `($_Z13fft_iterativeP6float2ii$__internal_trig_reduction_slowpathd) ;  /* 0x00000010005c7944 */ /* 0x002fea0003c00000 */
[----:B------:R-:W-:Y:S02]  /*0fa0*/  IMAD.MOV.U32 R16, RZ, RZ, R6 ;  /* 0x000000ffff107224 */ /* 0x000fe400078e0006 */
[----:B------:R-:W-:-:S07]  /*0fb0*/  IMAD.MOV.U32 R17, RZ, RZ, R7 ;  /* 0x000000ffff117224 */ /* 0x000fce00078e0007 */
.L_x_12:
[----:B------:R-:W2:Y:S01]  /*0fc0*/  LDCU UR5, c[0x0][0x388] ;  /* 0x00007100ff0577ac */ /* 0x000ea20008000800 */
[----:B------:R-:W-:Y:S01]  /*0fd0*/  BSSY.RECONVERGENT B0, `(.L_x_13) ;  /* 0x00000c2000007945 */ /* 0x000fe20003800200 */
[----:B--2---:R-:W-:-:S13]  /*0fe0*/  ISETP.GE.AND P0, PT, R0, UR5, PT ;  /* 0x0000000500007c0c */ /* 0x004fda000bf06270 */
[----:B------:R-:W-:Y:S05]  /*0ff0*/  @P0 BRA `(.L_x_14) ;  /* 0x0000000800fc0947 */ /* 0x000fea0003800000 */
[----:B------:R-:W2:Y:S01]  /*1000*/  LDCU.64 UR6, c[0x4][0x8] ;  /* 0x01000100ff0677ac */ /* 0x000ea20008000a00 */
[----:B------:R-:W-:-:S05]  /*1010*/  IMAD.SHL.U32 R4, R18, 0x40, RZ ;  /* 0x0000004012047824 */ /* 0x000fca00078e00ff */
[----:B------:R-:W-:-:S04]  /*1020*/  LOP3.LUT R4, R4, 0x40, RZ, 0xc0, !PT ;  /* 0x0000004004047812 */ /* 0x000fc800078ec0ff */
[----:B--2---:R-:W-:-:S05]  /*1030*/  IADD3 R22, P0, PT, R4, UR6, RZ ;  /* 0x0000000604167c10 */ /* 0x004fca000ff1e0ff */
[----:B------:R-:W-:-:S05]  /*1040*/  IMAD.X R23, RZ, RZ, UR7, P0 ;  /* 0x00000007ff177e24 */ /* 0x000fca00080e06ff */
[----:B0-----:R-:W2:Y:S04]  /*1050*/  LDG.E.128.CONSTANT R4, desc[UR8][R22.64] ;  /* 0x0000000816047981 */ /* 0x001ea8000c1e9d00 */
[----:B------:R-:W3:Y:S04]  /*1060*/  LDG.E.128.CONSTANT R8, desc[UR8][R22.64+0x10] ;  /* 0x0000100816087981 */ /* 0x000ee8000c1e9d00 */
[----:B------:R-:W4:Y:S01]  /*1070*/  LDG.E.128.CONSTANT R12, desc[UR8][R22.64+0x20] ;  /* 0x00002008160c7981 */ /* 0x000f22000c1e9d00 */
[----:B------:R-:W-:Y:S01]  /*1080*/  LOP3.LUT R19, R18, 0x1, RZ, 0xc0, !PT ;  /* 0x0000000112137812 */ /* 0x000fe200078ec0ff */
[----:B------:R-:W-:Y:S01]  /*1090*/  IMAD.MOV.U32 R24, RZ, RZ, 0x20fd8164 ;  /* 0x20fd8164ff187424 */ /* 0x000fe200078e00ff */
[----:B------:R-:W-:Y:S01]  /*10a0*/  DMUL R20, R16, R16 ;  /* 0x0000001010147228 */ /* 0x000fe20000000000 */
[----:B------:R-:W-:-:S02]  /*10b0*/  ISETP.GE.AND P1, PT, R2, 0x2, PT ;  /* 0x000000020200780c */ /* 0x000fc40003f26270 */
[----:B------:R-:W-:Y:S01]  /*10c0*/  ISETP.NE.U32.AND P0, PT, R19, 0x1, PT ;  /* 0x000000011300780c */ /* 0x000fe20003f05070 */
[----:B------:R-:W-:-:S03]  /*10d0*/  IMAD.MOV.U32 R19, RZ, RZ, 0x3da8ff83 ;  /* 0x3da8ff83ff137424 */ /* 0x000fc600078e00ff */
[----:B------:R-:W-:Y:S02]  /*10e0*/  FSEL R24, R24, -8.06006814911005101289e+34, !P0 ;  /* 0xf9785eba18187808 */ /* 0x000fe40004000000 */
[----:B------:R-:W-:-:S06]  /*10f0*/  FSEL R25, -R19, 0.11223486810922622681, !P0 ;  /* 0x3de5db6513197808 */ /* 0x000fcc0004000100 */
[----:B--2---:R-:W-:-:S08]  /*1100*/  DFMA R4, R20, R24, R4 ;  /* 0x000000181404722b */ /* 0x004fd00000000004 */
[----:B------:R-:W-:-:S08]  /*1110*/  DFMA R4, R20, R4, R6 ;  /* 0x000000041404722b */ /* 0x000fd00000000006 */
[----:B---3--:R-:W-:-:S08]  /*1120*/  DFMA R4, R20, R4, R8 ;  /* 0x000000041404722b */ /* 0x008fd00000000008 */
[----:B------:R-:W-:-:S08]  /*1130*/  DFMA R4, R20, R4, R10 ;  /* 0x000000041404722b */ /* 0x000fd0000000000a */
[----:B----4-:R-:W-:-:S08]  /*1140*/  DFMA R4, R20, R4, R12 ;  /* 0x000000041404722b */ /* 0x010fd0000000000c */
[----:B------:R-:W-:-:S08]  /*1150*/  DFMA R4, R20, R4, R14 ;  /* 0x000000041404722b */ /* 0x000fd0000000000e */
[----:B------:R-:W-:Y:S02]  /*1160*/  DFMA R16, R4, R16, R16 ;  /* 0x000000100410722b */ /* 0x000fe40000000010 */
[----:B------:R-:W-:-:S10]  /*1170*/  DFMA R4, R20, R4, 1 ;  /* 0x3ff000001404742b */ /* 0x000fd40000000004 */
[----:B------:R-:W-:Y:S02]  /*1180*/  FSEL R6, R4, R16, !P0 ;  /* 0x0000001004067208 */ /* 0x000fe40004000000 */
[----:B------:R-:W-:Y:S02]  /*1190*/  FSEL R7, R5, R17, !P0 ;  /* 0x0000001105077208 */ /* 0x000fe40004000000 */
[----:B------:R-:W-:-:S04]  /*11a0*/  LOP3.LUT P0, RZ, R18, 0x2, RZ, 0xc0, !PT ;  /* 0x0000000212ff7812 */ /* 0x000fc8000780c0ff */
[----:B------:R-:W-:-:S10]  /*11b0*/  DADD R4, RZ, -R6 ;  /* 0x00000000ff047229 */ /* 0x000fd40000000806 */
[----:B------:R-:W-:Y:S02]  /*11c0*/  FSEL R8, R6, R4, !P0 ;  /* 0x0000000406087208 */ /* 0x000fe40004000000 */
[----:B------:R-:W-:Y:S01]  /*11d0*/  FSEL R9, R7, R5, !P0 ;  /* 0x0000000507097208 */ /* 0x000fe20004000000 */
[----:B------:R-:W-:Y:S06]  /*11e0*/  @!P1 BRA `(.L_x_14) ;  /* 0x0000000800809947 */ /* 0x000fec0003800000 */
[----:B------:R0:W2:Y:S01]  /*11f0*/  F2F.F32.F64 R4, R8 ;  /* 0x0000000800047310 */ /* 0x0000a20000301000 */
[----:B------:R-:W-:Y:S01]  /*1200*/  LEA.HI R5, R2, R2, RZ, 0x1 ;  /* 0x0000000202057211 */ /* 0x000fe200078f08ff */
[----:B------:R-:W-:-:S03]  /*1210*/  IMAD.MOV.U32 R6, RZ, RZ, R0 ;  /* 0x000000ffff067224 */ /* 0x000fc600078e0000 */
[----:B------:R-:W-:-:S04]  /*1220*/  SHF.R.S32.HI R5, RZ, 0x1, R5 ;  /* 0x00000001ff057819 */ /* 0x000fc80000011405 */
[----:B------:R-:W-:-:S07]  /*1230*/  LOP3.LUT R7, R5, 0x3ffffffc, RZ, 0xc0, !PT ;  /* 0x3ffffffc05077812 */ /* 0x000fce00078ec0ff */
.L_x_19:
[----:B0--3--:R-:W-:Y:S01]  /*1240*/  VIADD R8, R5, 0xffffffff ;  /* 0xffffffff05087836 */ /* 0x009fe20000000000 */
[----:B------:R-:W-:Y:S01]  /*1250*/  MOV R11, RZ ;  /* 0x000000ff000b7202 */ /* 0x000fe20000000f00 */
[----:B------:R-:W-:Y:S02]  /*1260*/  IMAD.MOV.U32 R26, RZ, RZ, 0x3f800000 ;  /* 0x3f800000ff1a7424 */ /* 0x000fe400078e00ff */
[----:B------:R-:W-:Y:S01]  /*1270*/  IMAD.MOV.U32 R19, RZ, RZ, RZ ;  /* 0x000000ffff137224 */ /* 0x000fe200078e00ff */
[----:B------:R-:W-:-:S13]  /*1280*/  ISETP.GE.U32.AND P0, PT, R8, 0x3, PT ;  /* 0x000000030800780c */ /* 0x000fda0003f06070 */
[----:B------:R-:W-:Y:S05]  /*1290*/  @!P0 BRA `(.L_x_15) ;  /* 0x00000004004c8947 */ /* 0x000fea0003800000 */
[----:B------:R-:W0:Y:S01]  /*12a0*/  LDCU.64 UR6, c[0x0][0x380] ;  /* 0x00007000ff0677ac */ /* 0x000e220008000a00 */
[C---:B------:R-:W-:Y:S01]  /*12b0*/  LOP3.LUT R10, R5.reuse, 0x3ffffffc, RZ, 0xc0, !PT ;  /* 0x3ffffffc050a7812 */ /* 0x040fe200078ec0ff */
[--C-:B------:R-:W-:Y:S02]  /*12c0*/  IMAD.IADD R8, R5, 0x1, R6.reuse ;  /* 0x0000000105087824 */ /* 0x100fe400078e0206 */
[----:B------:R-:W-:Y:S02]  /*12d0*/  IMAD.MOV.U32 R11, RZ, RZ, RZ ;  /* 0x000000ffff0b7224 */ /* 0x000fe400078e00ff */
[----:B------:R-:W-:Y:S02]  /*12e0*/  IMAD.MOV.U32 R26, RZ, RZ, 0x3f800000 ;  /* 0x3f800000ff1a7424 */ /* 0x000fe400078e00ff */
[----:B------:R-:W-:Y:S02]  /*12f0*/  IMAD.MOV.U32 R9, RZ, RZ, R6 ;  /* 0x000000ffff097224 */ /* 0x000fe400078e0006 */
[----:B------:R-:W-:Y:S01]  /*1300*/  IMAD.MOV R10, RZ, RZ, -R10 ;  /* 0x000000ffff0a7224 */ /* 0x000fe200078e0a0a */
[----:B0-----:R-:W-:-:S04]  /*1310*/  UIADD3 UR5, UP0, UPT, UR6, 0x10, URZ ;  /* 0x0000001006057890 */ /* 0x001fc8000ff1e0ff */
[----:B------:R-:W-:Y:S02]  /*1320*/  UIADD3.X UR6, UPT, UPT, URZ, UR7, URZ, UP0, !UPT ;  /* 0x00000007ff067290 */ /* 0x000fe400087fe4ff */
[----:B------:R-:W-:-:S04]  /*1330*/  IMAD.U32 R24, RZ, RZ, UR5 ;  /* 0x00000005ff187e24 */ /* 0x000fc8000f8e00ff */
[----:B------:R-:W-:-:S07]  /*1340*/  IMAD.U32 R25, RZ, RZ, UR6 ;  /* 0x00000006ff197e24 */ /* 0x000fce000f8e00ff */
.L_x_16:
[----:B---3--:R-:W-:-:S05]  /*1350*/  IMAD.WIDE R14, R8, 0x8, R24 ;  /* 0x00000008080e7825 */ /* 0x008fca00078e0218 */
[----:B------:R-:W3:Y:S01]  /*1360*/  LDG.E.64 R16, desc[UR8][R14.64+-0x10] ;  /* 0xfffff0080e107981 */ /* 0x000ee2000c1e1b00 */
[----:B------:R-:W-:-:S05]  /*1370*/  IMAD.WIDE R12, R9, 0x8, R24 ;  /* 0x00000008090c7825 */ /* 0x000fca00078e0218 */
[----:B------:R-:W4:Y:S01]  /*1380*/  LDG.E.64 R18, desc[UR8][R12.64+-0x10] ;  /* 0xfffff0080c127981 */ /* 0x000f22000c1e1b00 */
[C---:B---3--:R-:W-:Y:S01]  /*1390*/  FMUL R21, R17.reuse, R11 ;  /* 0x0000000b11157220 */ /* 0x048fe20000400000 */
[----:B------:R-:W-:-:S03]  /*13a0*/  FMUL R20, R17, R26 ;  /* 0x0000001a11147220 */ /* 0x000fc60000400000 */
[C---:B------:R-:W-:Y:S01]  /*13b0*/  FFMA R23, R16.reuse, R26, -R21 ;  /* 0x0000001a10177223 */ /* 0x040fe20000000815 */
[----:B------:R-:W-:-:S03]  /*13c0*/  FFMA R28, R16, R11, R20 ;  /* 0x0000000b101c7223 */ /* 0x000fc60000000014 */
[C-C-:B----4-:R-:W-:Y:S01]  /*13d0*/  FADD R20, R23.reuse, R18.reuse ;  /* 0x0000001217147221 */ /* 0x150fe20000000000 */
[C-C-:B------:R-:W-:Y:S01]  /*13e0*/  FADD R21, R28.reuse, R19.reuse ;  /* 0x000000131c157221 */ /* 0x140fe20000000000 */
[----:B------:R-:W-:Y:S01]  /*13f0*/  FADD R22, -R23, R18 ;  /* 0x0000001217167221 */ /* 0x000fe20000000100 */
[----:B------:R-:W-:-:S03]  /*1400*/  FADD R23, -R28, R19 ;  /* 0x000000131c177221 */ /* 0x000fc60000000100 */
[----:B------:R0:W-:Y:S04]  /*1410*/  STG.E.64 desc[UR8][R12.64+-0x10], R20 ;  /* 0xfffff0140c007986 */ /* 0x0001e8000c101b08 */
[----:B------:R-:W3:Y:S04]  /*1420*/  LDG.E.64 R16, desc[UR8][R14.64+-0x8] ;  /* 0xfffff8080e107981 */ /* 0x000ee8000c1e1b00 */
[----:B------:R4:W-:Y:S04]  /*1430*/  STG.E.64 desc[UR8][R14.64+-0x10], R22 ;  /* 0xfffff0160e007986 */ /* 0x0009e8000c101b08 */
[----:B------:R-:W5:Y:S01]  /*1440*/  LDG.E.64 R18, desc[UR8][R12.64+-0x8] ;  /* 0xfffff8080c127981 */ /* 0x000f62000c1e1b00 */
[-C--:B-1----:R-:W-:Y:S01]  /*1450*/  FMUL R27, R3, R11.reuse ;  /* 0x0000000b031b7220 */ /* 0x082fe20000400000 */
[----:B--2---:R-:W-:-:S03]  /*1460*/  FMUL R28, R4, R11 ;  /* 0x0000000b041c7220 */ /* 0x004fc60000400000 */
[-C--:B------:R-:W-:Y:S01]  /*1470*/  FFMA R11, R4, R26.reuse, R27 ;  /* 0x0000001a040b7223 */ /* 0x080fe2000000001b */
[----:B------:R-:W-:-:S03]  /*1480*/  FFMA R26, R3, R26, -R28 ;  /* 0x0000001a031a7223 */ /* 0x000fc6000000081c */
[-C--:B---3--:R-:W-:Y:S01]  /*1490*/  FMUL R27, R11, R17.reuse ;  /* 0x000000110b1b7220 */ /* 0x088fe20000400000 */
[----:B0-----:R-:W-:-:S03]  /*14a0*/  FMUL R20, R26, R17 ;  /* 0x000000111a147220 */ /* 0x001fc60000400000 */
[-C--:B------:R-:W-:Y:S01]  /*14b0*/  FFMA R27, R26, R16.reuse, -R27 ;  /* 0x000000101a1b7223 */ /* 0x080fe2000000081b */
[----:B------:R-:W-:-:S03]  /*14c0*/  FFMA R28, R11, R16, R20 ;  /* 0x000000100b1c7223 */ /* 0x000fc60000000014 */
[C-C-:B-----5:R-:W-:Y:S01]  /*14d0*/  FADD R20, R27.reuse, R18.reuse ;  /* 0x000000121b147221 */ /* 0x160fe20000000000 */
[C-C-:B------:R-:W-:Y:S01]  /*14e0*/  FADD R21, R28.reuse, R19.reuse ;  /* 0x000000131c157221 */ /* 0x140fe20000000000 */
[----:B----4-:R-:W-:Y:S01]  /*14f0*/  FADD R22, -R27, R18 ;  /* 0x000000121b167221 */ /* 0x010fe20000000100 */
[----:B------:R-:W-:-:S03]  /*1500*/  FADD R23, -R28, R19 ;  /* 0x000000131c177221 */ /* 0x000fc60000000100 */
[----:B------:R0:W-:Y:S04]  /*1510*/  STG.E.64 desc[UR8][R12.64+-0x8], R20 ;  /* 0xfffff8140c007986 */ /* 0x0001e8000c101b08 */
[----:B------:R-:W2:Y:S04]  /*1520*/  LDG.E.64 R16, desc[UR8][R14.64] ;  /* 0x000000080e107981 */ /* 0x000ea8000c1e1b00 */
[----:B------:R1:W-:Y:S04]  /*1530*/  STG.E.64 desc[UR8][R14.64+-0x8], R22 ;  /* 0xfffff8160e007986 */ /* 0x0003e8000c101b08 */
[----:B------:R-:W3:Y:S01]  /*1540*/  LDG.E.64 R18, desc[UR8][R12.64] ;  /* 0x000000080c127981 */ /* 0x000ee2000c1e1b00 */
[-C--:B------:R-:W-:Y:S01]  /*1550*/  FMUL R27, R3, R11.reuse ;  /* 0x0000000b031b7220 */ /* 0x080fe20000400000 */
[----:B------:R-:W-:-:S03]  /*1560*/  FMUL R28, R4, R11 ;  /* 0x0000000b041c7220 */ /* 0x000fc60000400000 */
[-C--:B------:R-:W-:Y:S01]  /*1570*/  FFMA R11, R4, R26.reuse, R27 ;  /* 0x0000001a040b7223 */ /* 0x080fe2000000001b */
[----:B------:R-:W-:-:S03]  /*1580*/  FFMA R26, R3, R26, -R28 ;  /* 0x0000001a031a7223 */ /* 0x000fc6000000081c */
[-C--:B--2---:R-:W-:Y:S01]  /*1590*/  FMUL R27, R11, R17.reuse ;  /* 0x000000110b1b7220 */ /* 0x084fe20000400000 */
[----:B0-----:R-:W-:-:S03]  /*15a0*/  FMUL R20, R26, R17 ;  /* 0x000000111a147220 */ /* 0x001fc60000400000 */
[-C--:B------:R-:W-:Y:S01]  /*15b0*/  FFMA R27, R26, R16.reuse, -R27 ;  /* 0x000000101a1b7223 */ /* 0x080fe2000000081b */
[----:B------:R-:W-:-:S03]  /*15c0*/  FFMA R28, R11, R16, R20 ;  /* 0x000000100b1c7223 */ /* 0x000fc60000000014 */
[C-C-:B---3--:R-:W-:Y:S01]  /*15d0*/  FADD R20, R27.reuse, R18.reuse ;  /* 0x000000121b147221 */ /* 0x148fe20000000000 */
[C-C-:B------:R-:W-:Y:S01]  /*15e0*/  FADD R21, R28.reuse, R19.reuse ;  /* 0x000000131c157221 */ /* 0x140fe20000000000 */
[----:B-1----:R-:W-:Y:S01]  /*15f0*/  FADD R22, -R27, R18 ;  /* 0x000000121b167221 */ /* 0x002fe20000000100 */
[----:B------:R-:W-:-:S03]  /*1600*/  FADD R23, -R28, R19 ;  /* 0x000000131c177221 */ /* 0x000fc60000000100 */
[----:B------:R0:W-:Y:S04]  /*1610*/  STG.E.64 desc[UR8][R12.64], R20 ;  /* 0x000000140c007986 */ /* 0x0001e8000c101b08 */
[----:B------:R-:W2:Y:S04]  /*1620*/  LDG.E.64 R16, desc[UR8][R14.64+0x8] ;  /* 0x000008080e107981 */ /* 0x000ea8000c1e1b00 */
[----:B------:R3:W-:Y:S04]  /*1630*/  STG.E.64 desc[UR8][R14.64], R22 ;  /* 0x000000160e007986 */ /* 0x0007e8000c101b08 */
[----:B------:R-:W4:Y:S01]  /*1640*/  LDG.E.64 R18, desc[UR8][R12.64+0x8] ;  /* 0x000008080c127981 */ /* 0x000f22000c1e1b00 */
[-C--:B------:R-:W-:Y:S01]  /*1650*/  FMUL R27, R3, R11.reuse ;  /* 0x0000000b031b7220 */ /* 0x080fe20000400000 */
[----:B------:R-:W-:Y:S01]  /*1660*/  FMUL R28, R4, R11 ;  /* 0x0000000b041c7220 */ /* 0x000fe20000400000 */
[----:B------:R-:W-:-:S02]  /*1670*/  VIADD R10, R10, 0x4 ;  /* 0x000000040a0a7836 */ /* 0x000fc40000000000 */
[-C--:B------:R-:W-:Y:S01]  /*1680*/  FFMA R11, R4, R26.reuse, R27 ;  /* 0x0000001a040b7223 */ /* 0x080fe2000000001b */
[----:B------:R-:W-:Y:S01]  /*1690*/  FFMA R27, R3, R26, -R28 ;  /* 0x0000001a031b7223 */ /* 0x000fe2000000081c */
[----:B------:R-:W-:Y:S01]  /*16a0*/  VIADD R8, R8, 0x4 ;  /* 0x0000000408087836 */ /* 0x000fe20000000000 */
[----:B------:R-:W-:Y:S01]  /*16b0*/  ISETP.NE.AND P0, PT, R10, RZ, PT ;  /* 0x000000ff0a00720c */ /* 0x000fe20003f05270 */
[----:B------:R-:W-:Y:S02]  /*16c0*/  VIADD R9, R9, 0x4 ;  /* 0x0000000409097836 */ /* 0x000fe40000000000 */
[-C--:B--2---:R-:W-:Y:S01]  /*16d0*/  FMUL R26, R11, R17.reuse ;  /* 0x000000110b1a7220 */ /* 0x084fe20000400000 */
[----:B0-----:R-:W-:-:S03]  /*16e0*/  FMUL R20, R27, R17 ;  /* 0x000000111b147220 */ /* 0x001fc60000400000 */
[-C--:B------:R-:W-:Y:S01]  /*16f0*/  FFMA R17, R27, R16.reuse, -R26 ;  /* 0x000000101b117223 */ /* 0x080fe2000000081a */
[----:B------:R-:W-:Y:S01]  /*1700*/  FFMA R20, R11, R16, R20 ;  /* 0x000000100b147223 */ /* 0x000fe20000000014 */
[-C--:B------:R-:W-:Y:S01]  /*1710*/  FMUL R26, R4, R11.reuse ;  /* 0x0000000b041a7220 */ /* 0x080fe20000400000 */
[----:B------:R-:W-:Y:S01]  /*1720*/  FMUL R11, R3, R11 ;  /* 0x0000000b030b7220 */ /* 0x000fe20000400000 */
[C-C-:B----4-:R-:W-:Y:S01]  /*1730*/  FADD R16, R17.reuse, R18.reuse ;  /* 0x0000001211107221 */ /* 0x150fe20000000000 */
[----:B------:R-:W-:Y:S01]  /*1740*/  FADD R18, -R17, R18 ;  /* 0x0000001211127221 */ /* 0x000fe20000000100 */
[C-C-:B------:R-:W-:Y:S01]  /*1750*/  FADD R17, R20.reuse, R19.reuse ;  /* 0x0000001314117221 */ /* 0x140fe20000000000 */
[----:B------:R-:W-:Y:S01]  /*1760*/  FADD R19, -R20, R19 ;  /* 0x0000001314137221 */ /* 0x000fe20000000100 */
[-C--:B------:R-:W-:Y:S01]  /*1770*/  FFMA R26, R3, R27.reuse, -R26 ;  /* 0x0000001b031a7223 */ /* 0x080fe2000000081a */
[----:B------:R-:W-:Y:S02]  /*1780*/  FFMA R11, R4, R27, R11 ;  /* 0x0000001b040b7223 */ /* 0x000fe4000000000b */
[----:B------:R3:W-:Y:S04]  /*1790*/  STG.E.64 desc[UR8][R12.64+0x8], R16 ;  /* 0x000008100c007986 */ /* 0x0007e8000c101b08 */
[----:B------:R3:W-:Y:S01]  /*17a0*/  STG.E.64 desc[UR8][R14.64+0x8], R18 ;  /* 0x000008120e007986 */ /* 0x0007e2000c101b08 */
[----:B------:R-:W-:Y:S05]  /*17b0*/  @P0 BRA `(.L_x_16) ;  /* 0xfffffff800e40947 */ /* 0x000fea000383ffff */
[----:B---3--:R-:W-:-:S07]  /*17c0*/  IMAD.MOV.U32 R19, RZ, RZ, R7 ;  /* 0x000000ffff137224 */ /* 0x008fce00078e0007 */
.L_x_15:
[----:B------:R-:W-:-:S13]  /*17d0*/  LOP3.LUT P0, R9, R5, 0x3, RZ, 0xc0, !PT ;  /* 0x0000000305097812 */ /* 0x000fda000780c0ff */
[----:B------:R-:W-:Y:S05]  /*17e0*/  @!P0 BRA `(.L_x_17) ;  /* 0x0000000000f08947 */ /* 0x000fea0003800000 */
[----:B------:R-:W-:Y:S02]  /*17f0*/  ISETP.NE.AND P0, PT, R9, 0x1, PT ;  /* 0x000000010900780c */ /* 0x000fe40003f05270 */
[----:B------:R-:W-:-:S04]  /*1800*/  LOP3.LUT R8, R5, 0x1, RZ, 0xc0, !PT ;  /* 0x0000000105087812 */ /* 0x000fc800078ec0ff */
[----:B------:R-:W-:-:S07]  /*1810*/  ISETP.NE.U32.AND P1, PT, R8, 0x1, PT ;  /* 0x000000010800780c */ /* 0x000fce0003f25070 */
[----:B------:R-:W-:Y:S06]  /*1820*/  @!P0 BRA `(.L_x_18) ;  /* 0x0000000000988947 */ /* 0x000fec0003800000 */
[----:B------:R-:W0:Y:S01]  /*1830*/  LDC.64 R12, c[0x0][0x380] ;  /* 0x0000e000ff0c7b82 */ /* 0x000e220000000a00 */
[----:B------:R-:W-:-:S04]  /*1840*/  IMAD.IADD R10, R19, 0x1, R6 ;  /* 0x00000001130a7824 */ /* 0x000fc800078e0206 */
[----:B------:R-:W-:-:S04]  /*1850*/  IMAD.IADD R9, R5, 0x1, R10 ;  /* 0x0000000105097824 */ /* 0x000fc800078e020a */
[----:B0-----:R-:W-:-:S05]  /*1860*/  IMAD.WIDE R8, R9, 0x8, R12 ;  /* 0x0000000809087825 */ /* 0x001fca00078e020c */
[----:B------:R-:W3:Y:S01]  /*1870*/  LDG.E.64 R16, desc[UR8][R8.64] ;  /* 0x0000000808107981 */ /* 0x000ee2000c1e1b00 */
[----:B------:R-:W-:-:S05]  /*1880*/  IMAD.WIDE R12, R10, 0x8, R12 ;  /* 0x000000080a0c7825 */ /* 0x000fca00078e020c */
[----:B------:R-:W4:Y:S01]  /*1890*/  LDG.E.64 R14, desc[UR8][R12.64] ;  /* 0x000000080c0e7981 */ /* 0x000f22000c1e1b00 */
[-C--:B---3--:R-:W-:Y:S01]  /*18a0*/  FMUL R21, R11, R17.reuse ;  /* 0x000000110b157220 */ /* 0x088fe20000400000 */
[----:B------:R-:W-:-:S03]  /*18b0*/  FMUL R10, R26, R17 ;  /* 0x000000111a0a7220 */ /* 0x000fc60000400000 */
[-C--:B------:R-:W-:Y:S01]  /*18c0*/  FFMA R23, R26, R16.reuse, -R21 ;  /* 0x000000101a177223 */ /* 0x080fe20000000815 */
        /* <DEDUP_REMOVED lines=8> */
[----:B------:R-:W4:Y:S01]  /*1950*/  LDG.E.64 R14, desc[UR8][R12.64+0x8] ;  /* 0x000008080c0e7981 */ /* 0x000f22000c1e1b00 */
[-C--:B-1----:R-:W-:Y:S01]  /*1960*/  FMUL R25, R3, R11.reuse ;  /* 0x0000000b03197220 */ /* 0x082fe20000400000 */
[----:B--2---:R-:W-:Y:S01]  /*1970*/  FMUL R10, R4, R11 ;  /* 0x0000000b040a7220 */ /* 0x004fe20000400000 */
[----:B------:R-:W-:-:S02]  /*1980*/  IADD3 R19, PT, PT, R19, 0x2, RZ ;  /* 0x0000000213137810 */ /* 0x000fc40007ffe0ff */
[-C--:B------:R-:W-:Y:S01]  /*1990*/  FFMA R25, R4, R26.reuse, R25 ;  /* 0x0000001a04197223 */ /* 0x080fe20000000019 */
[----:B------:R-:W-:-:S03]  /*19a0*/  FFMA R10, R3, R26, -R10 ;  /* 0x0000001a030a7223 */ /* 0x000fc6000000080a */
[----:B------:R-:W-:-:S04]  /*19b0*/  FMUL R26, R4, R25 ;  /* 0x00000019041a7220 */ /* 0x000fc80000400000 */
[----:B------:R-:W-:Y:S01]  /*19c0*/  FFMA R26, R3, R10, -R26 ;  /* 0x0000000a031a7223 */ /* 0x000fe2000000081a */
[-C--:B---3--:R-:W-:Y:S01]  /*19d0*/  FMUL R11, R25, R17.reuse ;  /* 0x00000011190b7220 */ /* 0x088fe20000400000 */
[----:B------:R-:W-:-:S03]  /*19e0*/  FMUL R18, R10, R17 ;  /* 0x000000110a127220 */ /* 0x000fc60000400000 */
[-C--:B------:R-:W-:Y:S01]  /*19f0*/  FFMA R11, R10, R16.reuse, -R11 ;  /* 0x000000100a0b7223 */ /* 0x080fe2000000080b */
[----:B------:R-:W-:-:S03]  /*1a00*/  FFMA R18, R25, R16, R18 ;  /* 0x0000001019127223 */ /* 0x000fc60000000012 */
[C-C-:B----4-:R-:W-:Y:S01]  /*1a10*/  FADD R16, R11.reuse, R14.reuse ;  /* 0x0000000e0b107221 */ /* 0x150fe20000000000 */
[C-C-:B------:R-:W-:Y:S01]  /*1a20*/  FADD R17, R18.reuse, R15.reuse ;  /* 0x0000000f12117221 */ /* 0x140fe20000000000 */
[----:B------:R-:W-:Y:S01]  /*1a30*/  FADD R14, -R11, R14 ;  /* 0x0000000e0b0e7221 */ /* 0x000fe20000000100 */
[----:B------:R-:W-:Y:S01]  /*1a40*/  FADD R15, -R18, R15 ;  /* 0x0000000f120f7221 */ /* 0x000fe20000000100 */
[----:B------:R-:W-:Y:S02]  /*1a50*/  FMUL R11, R3, R25 ;  /* 0x00000019030b7220 */ /* 0x000fe40000400000 */
[----:B------:R0:W-:Y:S02]  /*1a60*/  STG.E.64 desc[UR8][R12.64+0x8], R16 ;  /* 0x000008100c007986 */ /* 0x0001e4000c101b08 */
[----:B------:R-:W-:Y:S02]  /*1a70*/  FFMA R11, R4, R10, R11 ;  /* 0x0000000a040b7223 */ /* 0x000fe4000000000b */
[----:B------:R0:W-:Y:S05]  /*1a80*/  STG.E.64 desc[UR8][R8.64+0x8], R14 ;  /* 0x0000080e08007986 */ /* 0x0001ea000c101b08 */
.L_x_18:
[----:B------:R-:W-:Y:S05]  /*1a90*/  @P1 BRA `(.L_x_17) ;  /* 0x0000000000441947 */ /* 0x000fea0003800000 */
[----:B0-----:R-:W0:Y:S01]  /*1aa0*/  LDC.64 R14, c[0x0][0x380] ;  /* 0x0000e000ff0e7b82 */ /* 0x001e220000000a00 */
[----:B------:R-:W-:-:S04]  /*1ab0*/  IMAD.IADD R10, R19, 0x1, R6 ;  /* 0x00000001130a7824 */ /* 0x000fc800078e0206 */
[----:B------:R-:W-:-:S04]  /*1ac0*/  IMAD.IADD R9, R5, 0x1, R10 ;  /* 0x0000000105097824 */ /* 0x000fc800078e020a */
[----:B0-----:R-:W-:-:S05]  /*1ad0*/  IMAD.WIDE R8, R9, 0x8, R14 ;  /* 0x0000000809087825 */ /* 0x001fca00078e020e */
[----:B------:R-:W3:Y:S01]  /*1ae0*/  LDG.E.64 R12, desc[UR8][R8.64] ;  /* 0x00000008080c7981 */ /* 0x000ee2000c1e1b00 */
[----:B------:R-:W-:-:S05]  /*1af0*/  IMAD.WIDE R14, R10, 0x8, R14 ;  /* 0x000000080a0e7825 */ /* 0x000fca00078e020e */
[----:B------:R-:W4:Y:S01]  /*1b00*/  LDG.E.64 R16, desc[UR8][R14.64] ;  /* 0x000000080e107981 */ /* 0x000f22000c1e1b00 */
[C---:B---3--:R-:W-:Y:S01]  /*1b10*/  FMUL R19, R13.reuse, R26 ;  /* 0x0000001a0d137220 */ /* 0x048fe20000400000 */
[----:B------:R-:W-:-:S03]  /*1b20*/  FMUL R13, R13, R11 ;  /* 0x0000000b0d0d7220 */ /* 0x000fc60000400000 */
[C---:B------:R-:W-:Y:S01]  /*1b30*/  FFMA R10, R12.reuse, R11, R19 ;  /* 0x0000000b0c0a7223 */ /* 0x040fe20000000013 */
[----:B------:R-:W-:-:S03]  /*1b40*/  FFMA R13, R12, R26, -R13 ;  /* 0x0000001a0c0d7223 */ /* 0x000fc6000000080d */
[C-C-:B----4-:R-:W-:Y:S01]  /*1b50*/  FADD R11, R10.reuse, R17.reuse ;  /* 0x000000110a0b7221 */ /* 0x150fe20000000000 */
[----:B------:R-:W-:Y:S01]  /*1b60*/  FADD R17, -R10, R17 ;  /* 0x000000110a117221 */ /* 0x000fe20000000100 */
[C-C-:B------:R-:W-:Y:S01]  /*1b70*/  FADD R10, R13.reuse, R16.reuse ;  /* 0x000000100d0a7221 */ /* 0x140fe20000000000 */
[----:B------:R-:W-:-:S04]  /*1b80*/  FADD R16, -R13, R16 ;  /* 0x000000100d107221 */ /* 0x000fc80000000100 */
[----:B------:R3:W-:Y:S04]  /*1b90*/  STG.E.64 desc[UR8][R14.64], R10 ;  /* 0x0000000a0e007986 */ /* 0x0007e8000c101b08 */
[----:B------:R3:W-:Y:S02]  /*1ba0*/  STG.E.64 desc[UR8][R8.64], R16 ;  /* 0x0000001008007986 */ /* 0x0007e4000c101b08 */
.L_x_17:
[----:B------:R-:W4:Y:S01]  /*1bb0*/  LDCU UR5, c[0x0][0x388] ;  /* 0x00007100ff0577ac */ /* 0x000f220008000800 */
[----:B------:R-:W-:-:S05]  /*1bc0*/  IMAD.IADD R6, R2, 0x1, R6 ;  /* 0x0000000102067824 */ /* 0x000fca00078e0206 */
[----:B----4-:R-:W-:-:S13]  /*1bd0*/  ISETP.GE.AND P0, PT, R6, UR5, PT ;  /* 0x0000000506007c0c */ /* 0x010fda000bf06270 */
[----:B------:R-:W-:Y:S05]  /*1be0*/  @!P0 BRA `(.L_x_19) ;  /* 0xfffffff400948947 */ /* 0x000fea000383ffff */
.L_x_14:
[----:B------:R-:W-:Y:S05]  /*1bf0*/  BSYNC.RECONVERGENT B0 ;  /* 0x0000000000007941 */ /* 0x000fea0003800200 */
.L_x_13:
[----:B------:R-:W-:Y:S06]  /*1c00*/  BAR.SYNC.DEFER_BLOCKING 0x0 ;  /* 0x0000000000007b1d */ /* 0x000fec0000010000 */
[----:B------:R-:W-:Y:S05]  /*1c10*/  BRA.U UP1, `(.L_x_20) ;  /* 0xffffffed01407547 */ /* 0x000fea000b83ffff */
[----:B------:R-:W-:Y:S05]  /*1c20*/  EXIT ;  /* 0x000000000000794d */ /* 0x000fea0003800000 */
        .weak           $__internal_0_$__cuda_sm20_div_rn_f64_full
        .type           $__internal_0_$__cuda_sm20_div_rn_f64_full,@function
        .size           $__internal_0_$__cuda_sm20_div_rn_f64_full,($_Z13fft_iterativeP6float2ii$__internal_trig_reduction_slowpathd - $__internal_0_$__cuda_sm20_div_rn_f64_full)
$__internal_0_$__cuda_sm20_div_rn_f64_full:
[C---:B------:R-:W-:Y:S01]  /*1c30*/  FSETP.GEU.AND P0, PT, |R7|.reuse, 1.469367938527859385e-39, PT ;  /* 0x001000000700780b */ /* 0x040fe20003f0e200 */
[----:B------:R-:W-:Y:S01]  /*1c40*/  IMAD.MOV.U32 R10, RZ, RZ, 0x1 ;  /* 0x00000001ff0a7424 */ /* 0x000fe200078e00ff */
[C---:B------:R-:W-:Y:S01]  /*1c50*/  LOP3.LUT R4, R7.reuse, 0x800fffff, RZ, 0xc0, !PT ;  /* 0x800fffff07047812 */ /* 0x040fe200078ec0ff */
[----:B------:R-:W-:Y:S01]  /*1c60*/  IMAD.MOV.U32 R3, RZ, RZ, 0x1ca00000 ;  /* 0x1ca00000ff037424 */ /* 0x000fe200078e00ff */
[----:B------:R-:W-:Y:S01]  /*1c70*/  LOP3.LUT R9, R7, 0x7ff00000, RZ, 0xc0, !PT ;  /* 0x7ff0000007097812 */ /* 0x000fe200078ec0ff */
[----:B------:R-:W-:Y:S01]  /*1c80*/  IMAD.MOV.U32 R18, RZ, RZ, 0x40100000 ;  /* 0x40100000ff127424 */ /* 0x000fe200078e00ff */
[----:B------:R-:W-:Y:S01]  /*1c90*/  LOP3.LUT R5, R4, 0x3ff00000, RZ, 0xfc, !PT ;  /* 0x3ff0000004057812 */ /* 0x000fe200078efcff */
[----:B------:R-:W-:Y:S01]  /*1ca0*/  IMAD.MOV.U32 R4, RZ, RZ, R6 ;  /* 0x000000ffff047224 */ /* 0x000fe200078e0006 */
[----:B------:R-:W-:Y:S01]  /*1cb0*/  ISETP.LE.U32.AND P1, PT, R9, 0x40100000, PT ;  /* 0x401000000900780c */ /* 0x000fe20003f23070 */
[----:B------:R-:W-:-:S03]  /*1cc0*/  VIADD R19, R18, 0xffffffff ;  /* 0xffffffff12137836 */ /* 0x000fc60000000000 */
[----:B------:R-:W-:Y:S01]  /*1cd0*/  SEL R14, R3, 0x63400000, !P1 ;  /* 0x63400000030e7807 */ /* 0x000fe20004800000 */
[----:B------:R-:W-:-:S03]  /*1ce0*/  @!P0 DMUL R4, R6, 8.98846567431157953865e+307 ;  /* 0x7fe0000006048828 */ /* 0x000fc60000000000 */
[----:B------:R-:W-:Y:S01]  /*1cf0*/  LOP3.LUT R15, R14, 0x800921fb, RZ, 0xfc, !PT ;  /* 0x800921fb0e0f7812 */ /* 0x000fe200078efcff */
[----:B------:R-:W-:Y:S02]  /*1d00*/  IMAD.MOV.U32 R14, RZ, RZ, 0x54442d18 ;  /* 0x54442d18ff0e7424 */ /* 0x000fe400078e00ff */
[----:B------:R-:W0:Y:S04]  /*1d10*/  MUFU.RCP64H R11, R5 ;  /* 0x00000005000b7308 */ /* 0x000e280000001800 */
[----:B------:R-:W-:Y:S02]  /*1d20*/  @!P0 LOP3.LUT R9, R5, 0x7ff00000, RZ, 0xc0, !PT ;  /* 0x7ff0000005098812 */ /* 0x000fe400078ec0ff */
[----:B------:R-:W-:-:S03]  /*1d30*/  ISETP.GT.U32.AND P0, PT, R19, 0x7feffffe, PT ;  /* 0x7feffffe1300780c */ /* 0x000fc60003f04070 */
[----:B------:R-:W-:-:S05]  /*1d40*/  VIADD R19, R9, 0xffffffff ;  /* 0xffffffff09137836 */ /* 0x000fca0000000000 */
[----:B------:R-:W-:Y:S01]  /*1d50*/  ISETP.GT.U32.OR P0, PT, R19, 0x7feffffe, P0 ;  /* 0x7feffffe1300780c */ /* 0x000fe20000704470 */
[----:B0-----:R-:W-:-:S08]  /*1d60*/  DFMA R12, R10, -R4, 1 ;  /* 0x3ff000000a0c742b */ /* 0x001fd00000000804 */
[----:B------:R-:W-:-:S08]  /*1d70*/  DFMA R12, R12, R12, R12 ;  /* 0x0000000c0c0c722b */ /* 0x000fd0000000000c */
[----:B------:R-:W-:-:S08]  /*1d80*/  DFMA R10, R10, R12, R10 ;  /* 0x0000000c0a0a722b */ /* 0x000fd0000000000a */
[----:B------:R-:W-:-:S08]  /*1d90*/  DFMA R12, R10, -R4, 1 ;  /* 0x3ff000000a0c742b */ /* 0x000fd00000000804 */
[----:B------:R-:W-:-:S08]  /*1da0*/  DFMA R10, R10, R12, R10 ;  /* 0x0000000c0a0a722b */ /* 0x000fd0000000000a */
[----:B------:R-:W-:-:S08]  /*1db0*/  DMUL R12, R10, R14 ;  /* 0x0000000e0a0c7228 */ /* 0x000fd00000000000 */
[----:B------:R-:W-:-:S08]  /*1dc0*/  DFMA R16, R12, -R4, R14 ;  /* 0x800000040c10722b */ /* 0x000fd0000000000e */
[----:B------:R-:W-:Y:S01]  /*1dd0*/  DFMA R10, R10, R16, R12 ;  /* 0x000000100a0a722b */ /* 0x000fe2000000000c */
[----:B------:R-:W-:Y:S10]  /*1de0*/  @P0 BRA `(.L_x_21) ;  /* 0x0000000000740947 */ /* 0x000ff40003800000 */
[----:B------:R-:W-:Y:S01]  /*1df0*/  LOP3.LUT R13, R7, 0x7ff00000, RZ, 0xc0, !PT ;  /* 0x7ff00000070d7812 */ /* 0x000fe200078ec0ff */
[----:B------:R-:W-:Y:S02]  /*1e00*/  IMAD.MOV.U32 R9, RZ, RZ, 0x40100000 ;  /* 0x40100000ff097424 */ /* 0x000fe400078e00ff */
[----:B------:R-:W-:Y:S01]  /*1e10*/  IMAD.MOV.U32 R16, RZ, RZ, RZ ;  /* 0x000000ffff107224 */ /* 0x000fe200078e00ff */
[----:B------:R-:W-:Y:S01]  /*1e20*/  ISETP.LE.U32.AND P0, PT, R13, 0x40100000, PT ;  /* 0x401000000d00780c */ /* 0x000fe20003f03070 */
[----:B------:R-:W-:-:S05]  /*1e30*/  IMAD.MOV R12, RZ, RZ, -R13 ;  /* 0x000000ffff0c7224 */ /* 0x000fca00078e0a0d */
[----:B------:R-:W-:Y:S02]  /*1e40*/  VIADDMNMX R9, R12, R9, 0xb9600000, !PT ;  /* 0xb96000000c097446 */ /* 0x000fe40007800109 */
[----:B------:R-:W-:Y:S02]  /*1e50*/  SEL R12, R3, 0x63400000, !P0 ;  /* 0x63400000030c7807 */ /* 0x000fe40004000000 */
[----:B------:R-:W-:-:S05]  /*1e60*/  VIMNMX R9, PT, PT, R9, 0x46a00000, PT ;  /* 0x46a0000009097848 */ /* 0x000fca0003fe0100 */
[----:B------:R-:W-:-:S04]  /*1e70*/  IMAD.IADD R9, R9, 0x1, -R12 ;  /* 0x0000000109097824 */ /* 0x000fc800078e0a0c */
[----:B------:R-:W-:-:S06]  /*1e80*/  VIADD R17, R9, 0x7fe00000 ;  /* 0x7fe0000009117836 */ /* 0x000fcc0000000000 */
[----:B------:R-:W-:-:S10]  /*1e90*/  DMUL R12, R10, R16 ;  /* 0x000000100a0c7228 */ /* 0x000fd40000000000 */
[----:B------:R-:W-:-:S13]  /*1ea0*/  FSETP.GTU.AND P0, PT, |R13|, 1.469367938527859385e-39, PT ;  /* 0x001000000d00780b */ /* 0x000fda0003f0c200 */
[----:B------:R-:W-:Y:S05]  /*1eb0*/  @P0 BRA `(.L_x_22) ;  /* 0x0000000000840947 */ /* 0x000fea0003800000 */
[----:B------:R-:W-:Y:S01]  /*1ec0*/  DFMA R4, R10, -R4, R14 ;  /* 0x800000040a04722b */ /* 0x000fe2000000000e */
[----:B------:R-:W-:-:S09]  /*1ed0*/  MOV R16, RZ ;  /* 0x000000ff00107202 */ /* 0x000fd20000000f00 */
[C---:B------:R-:W-:Y:S02]  /*1ee0*/  FSETP.NEU.AND P0, PT, R5.reuse, RZ, PT ;  /* 0x000000ff0500720b */ /* 0x040fe40003f0d000 */
[----:B------:R-:W-:-:S04]  /*1ef0*/  LOP3.LUT R7, R5, 0x80000000, R7, 0x48, !PT ;  /* 0x8000000005077812 */ /* 0x000fc800078e4807 */
[----:B------:R-:W-:-:S07]  /*1f00*/  LOP3.LUT R17, R7, R17, RZ, 0xfc, !PT ;  /* 0x0000001107117212 */ /* 0x000fce00078efcff */
[----:B------:R-:W-:Y:S05]  /*1f10*/  @!P0 BRA `(.L_x_22) ;  /* 0x00000000006c8947 */ /* 0x000fea0003800000 */
[----:B------:R-:W-:Y:S01]  /*1f20*/  IMAD.MOV R5, RZ, RZ, -R9 ;  /* 0x000000ffff057224 */ /* 0x000fe200078e0a09 */
[----:B------:R-:W-:Y:S01]  /*1f30*/  IADD3 R3, PT, PT, -R9, -0x43300000, RZ ;  /* 0xbcd0000009037810 */ /* 0x000fe20007ffe1ff */
[----:B------:R-:W-:-:S06]  /*1f40*/  IMAD.MOV.U32 R4, RZ, RZ, RZ ;  /* 0x000000ffff047224 */ /* 0x000fcc00078e00ff */
[----:B------:R-:W-:Y:S02]  /*1f50*/  DFMA R4, R12, -R4, R10 ;  /* 0x800000040c04722b */ /* 0x000fe4000000000a */
[----:B------:R-:W-:-:S08]  /*1f60*/  DMUL.RP R10, R10, R16 ;  /* 0x000000100a0a7228 */ /* 0x000fd00000008000 */
[----:B------:R-:W-:Y:S02]  /*1f70*/  FSETP.NEU.AND P0, PT, |R5|, R3, PT ;  /* 0x000000030500720b */ /* 0x000fe40003f0d200 */
[----:B------:R-:W-:Y:S02]  /*1f80*/  LOP3.LUT R7, R11, R7, RZ, 0x3c, !PT ;  /* 0x000000070b077212 */ /* 0x000fe400078e3cff */
[----:B------:R-:W-:Y:S02]  /*1f90*/  FSEL R12, R10, R12, !P0 ;  /* 0x0000000c0a0c7208 */ /* 0x000fe40004000000 */
[----:B------:R-:W-:Y:S01]  /*1fa0*/  FSEL R13, R7, R13, !P0 ;  /* 0x0000000d070d7208 */ /* 0x000fe20004000000 */
[----:B------:R-:W-:Y:S06]  /*1fb0*/  BRA `(.L_x_22) ;  /* 0x0000000000447947 */ /* 0x000fec0003800000 */
.L_x_21:
[----:B------:R-:W-:-:S14]  /*1fc0*/  DSETP.NAN.AND P0, PT, R6, R6, PT ;  /* 0x000000060600722a */ /* 0x000fdc0003f08000 */
[----:B------:R-:W-:Y:S05]  /*1fd0*/  @P0 BRA `(.L_x_23) ;  /* 0x0000000000340947 */ /* 0x000fea0003800000 */
[----:B------:R-:W-:Y:S01]  /*1fe0*/  ISETP.NE.AND P0, PT, R18, R9, PT ;  /* 0x000000091200720c */ /* 0x000fe20003f05270 */
[----:B------:R-:W-:Y:S02]  /*1ff0*/  IMAD.MOV.U32 R12, RZ, RZ, 0x0 ;  /* 0x00000000ff0c7424 */ /* 0x000fe400078e00ff */
[----:B------:R-:W-:-:S10]  /*2000*/  IMAD.MOV.U32 R13, RZ, RZ, -0x80000 ;  /* 0xfff80000ff0d7424 */ /* 0x000fd400078e00ff */
[----:B------:R-:W-:Y:S05]  /*2010*/  @!P0 BRA `(.L_x_22) ;  /* 0x00000000002c8947 */ /* 0x000fea0003800000 */
[----:B------:R-:W-:Y:S02]  /*2020*/  ISETP.NE.AND P0, PT, R18, 0x7ff00000, PT ;  /* 0x7ff000001200780c */ /* 0x000fe40003f05270 */
[----:B------:R-:W-:Y:S02]  /*2030*/  LOP3.LUT R6, R7, 0xc01921fb, RZ, 0x3c, !PT ;  /* 0xc01921fb07067812 */ /* 0x000fe400078e3cff */
[----:B------:R-:W-:Y:S02]  /*2040*/  ISETP.EQ.OR P0, PT, R9, RZ, !P0 ;  /* 0x000000ff0900720c */ /* 0x000fe40004702670 */
[----:B------:R-:W-:-:S11]  /*2050*/  LOP3.LUT R13, R6, 0x80000000, RZ, 0xc0, !PT ;  /* 0x80000000060d7812 */ /* 0x000fd600078ec0ff */
[----:B------:R-:W-:Y:S01]  /*2060*/  @P0 LOP3.LUT R3, R13, 0x7ff00000, RZ, 0xfc, !PT ;  /* 0x7ff000000d030812 */ /* 0x000fe200078efcff */
[----:B------:R-:W-:Y:S02]  /*2070*/  @!P0 IMAD.MOV.U32 R12, RZ, RZ, RZ ;  /* 0x000000ffff0c8224 */ /* 0x000fe400078e00ff */
[----:B------:R-:W-:Y:S02]  /*2080*/  @P0 IMAD.MOV.U32 R12, RZ, RZ, RZ ;  /* 0x000000ffff0c0224 */ /* 0x000fe400078e00ff */
[----:B------:R-:W-:Y:S01]  /*2090*/  @P0 IMAD.MOV.U32 R13, RZ, RZ, R3 ;  /* 0x000000ffff0d0224 */ /* 0x000fe200078e0003 */
[----:B------:R-:W-:Y:S06]  /*20a0*/  BRA `(.L_x_22) ;  /* 0x0000000000087947 */ /* 0x000fec0003800000 */
.L_x_23:
[----:B------:R-:W-:Y:S01]  /*20b0*/  LOP3.LUT R13, R7, 0x80000, RZ, 0xfc, !PT ;  /* 0x00080000070d7812 */ /* 0x000fe200078efcff */
[----:B------:R-:W-:-:S07]  /*20c0*/  IMAD.MOV.U32 R12, RZ, RZ, R6 ;  /* 0x000000ffff0c7224 */ /* 0x000fce00078e0006 */
.L_x_22:
[----:B------:R-:W-:Y:S02]  /*20d0*/  IMAD.MOV.U32 R9, RZ, RZ, 0x0 ;  /* 0x00000000ff097424 */ /* 0x000fe400078e00ff */
[----:B------:R-:W-:Y:S02]  /*20e0*/  IMAD.MOV.U32 R4, RZ, RZ, R12 ;  /* 0x000000ffff047224 */ /* 0x000fe400078e000c */
[----:B------:R-:W-:Y:S01]  /*20f0*/  IMAD.MOV.U32 R5, RZ, RZ, R13 ;  /* 0x000000ffff057224 */ /* 0x000fe200078e000d */
[----:B------:R-:W-:Y:S06]  /*2100*/  RET.REL.NODEC R8 `(_Z13fft_iterativeP6float2ii) ;  /* 0xffffffdc08bc7950 */ /* 0x000fec0003c3ffff */
        .type           $_Z13fft_iterativeP6float2ii$__internal_trig_reduction_slowpathd,@function
        .size           $_Z13fft_iterativeP6float2ii$__internal_trig_reduction_slowpathd,(.L_x_30 - $_Z13fft_iterativeP6float2ii$__internal_trig_reduction_slowpathd)
$_Z13fft_iterativeP6float2ii$__internal_trig_reduction_slowpathd:
[----:B------:R-:W-:Y:S01]  /*2110*/  SHF.R.U32.HI R16, RZ, 0x14, R10 ;  /* 0x00000014ff107819 */ /* 0x000fe2000001160a */
[----:B------:R-:W-:Y:S02]  /*2120*/  IMAD.MOV.U32 R17, RZ, RZ, R6 ;  /* 0x000000ffff117224 */ /* 0x000fe400078e0006 */
[----:B------:R-:W-:Y:S01]  /*2130*/  IMAD.MOV.U32 R6, RZ, RZ, RZ ;  /* 0x000000ffff067224 */ /* 0x000fe200078e00ff */
[----:B------:R-:W-:-:S04]  /*2140*/  LOP3.LUT R7, R16, 0x7ff, RZ, 0xc0, !PT ;  /* 0x000007ff10077812 */ /* 0x000fc800078ec0ff */
[----:B------:R-:W-:-:S13]  /*2150*/  ISETP.NE.AND P0, PT, R7, 0x7ff, PT ;  /* 0x000007ff0700780c */ /* 0x000fda0003f05270 */
[----:B------:R-:W-:Y:S05]  /*2160*/  @!P0 BRA `(.L_x_24) ;  /* 0x0000000800288947 */ /* 0x000fea0003800000 */
[----:B------:R-:W-:Y:S01]  /*2170*/  VIADD R6, R7, 0xfffffc00 ;  /* 0xfffffc0007067836 */ /* 0x000fe20000000000 */
[----:B------:R-:W-:-:S04]  /*2180*/  CS2R R14, SRZ ;  /* 0x00000000000e7805 */ /* 0x000fc8000001ff00 */
[----:B------:R-:W-:Y:S02]  /*2190*/  SHF.R.U32.HI R13, RZ, 0x6, R6 ;  /* 0x00000006ff0d7819 */ /* 0x000fe40000011606 */
[----:B------:R-:W-:Y:S02]  /*21a0*/  ISETP.GE.U32.AND P0, PT, R6, 0x80, PT ;  /* 0x000000800600780c */ /* 0x000fe40003f06070 */
[C---:B------:R-:W-:Y:S02]  /*21b0*/  IADD3 R8, PT, PT, -R13.reuse, 0x13, RZ ;  /* 0x000000130d087810 */ /* 0x040fe40007ffe1ff */
[----:B------:R-:W-:Y:S02]  /*21c0*/  IADD3 R9, PT, PT, -R13, 0xf, RZ ;  /* 0x0000000f0d097810 */ /* 0x000fe40007ffe1ff */
[----:B------:R-:W-:-:S04]  /*21d0*/  SEL R8, R8, 0x12, P0 ;  /* 0x0000001208087807 */ /* 0x000fc80000000000 */
[----:B------:R-:W-:-:S13]  /*21e0*/  ISETP.GE.AND P0, PT, R9, R8, PT ;  /* 0x000000080900720c */ /* 0x000fda0003f06270 */
[----:B------:R-:W-:Y:S05]  /*21f0*/  @P0 BRA `(.L_x_25) ;  /* 0x0000000000880947 */ /* 0x000fea0003800000 */
[C---:B------:R-:W-:Y:S01]  /*2200*/  SHF.L.U64.HI R19, R17.reuse, 0xb, R10 ;  /* 0x0000000b11137819 */ /* 0x040fe2000001020a */
[----:B------:R-:W-:Y:S01]  /*2210*/  IMAD.SHL.U32 R11, R17, 0x800, RZ ;  /* 0x00000800110b7824 */ /* 0x000fe200078e00ff */
[----:B------:R-:W-:Y:S02]  /*2220*/  IADD3 R17, PT, PT, RZ, -R13, -R8 ;  /* 0x8000000dff117210 */ /* 0x000fe40007ffe808 */
[----:B------:R-:W-:Y:S02]  /*2230*/  CS2R R14, SRZ ;  /* 0x00000000000e7805 */ /* 0x000fe4000001ff00 */
[----:B------:R-:W-:Y:S01]  /*2240*/  MOV R18, RZ ;  /* 0x000000ff00127202 */ /* 0x000fe20000000f00 */
[----:B------:R-:W0:Y:S01]  /*2250*/  LDCU.64 UR6, c[0x0][0x358] ;  /* 0x00006b00ff0677ac */ /* 0x000e220008000a00 */
[----:B------:R-:W-:-:S07]  /*2260*/  LOP3.LUT R19, R19, 0x80000000, RZ, 0xfc, !PT ;  /* 0x8000000013137812 */ /* 0x000fce00078efcff */
.L_x_26:
[----:B------:R-:W1:Y:S02]  /*2270*/  LDC.64 R6, c[0x4][RZ] ;  /* 0x01000000ff067b82 */ /* 0x000e640000000a00 */
[----:B-1----:R-:W-:-:S06]  /*2280*/  IMAD.WIDE R6, R9, 0x8, R6 ;  /* 0x0000000809067825 */ /* 0x002fcc00078e0206 */
[----:B0-----:R-:W2:Y:S01]  /*2290*/  LDG.E.64.CONSTANT R6, desc[UR6][R6.64] ;  /* 0x0000000606067981 */ /* 0x001ea2000c1e9b00 */
[----:B------:R-:W-:Y:S02]  /*22a0*/  VIADD R17, R17, 0x1 ;  /* 0x0000000111117836 */ /* 0x000fe40000000000 */
[----:B------:R-:W-:Y:S02]  /*22b0*/  VIADD R9, R9, 0x1 ;  /* 0x0000000109097836 */ /* 0x000fe40000000000 */
[----:B--2---:R-:W-:-:S04]  /*22c0*/  IMAD.WIDE.U32 R14, P2, R6, R11, R14 ;  /* 0x0000000b060e7225 */ /* 0x004fc8000784000e */
[----:B------:R-:W-:Y:S02]  /*22d0*/  IMAD R21, R6, R19, RZ ;  /* 0x0000001306157224 */ /* 0x000fe400078e02ff */
[CC--:B------:R-:W-:Y:S02]  /*22e0*/  IMAD R20, R7.reuse, R11.reuse, RZ ;  /* 0x0000000b07147224 */ /* 0x0c0fe400078e02ff */
[----:B------:R-:W-:Y:S01]  /*22f0*/  IMAD.HI.U32 R23, R7, R11, RZ ;  /* 0x0000000b07177227 */ /* 0x000fe200078e00ff */
[----:B------:R-:W-:-:S03]  /*2300*/  IADD3 R15, P0, PT, R21, R15, RZ ;  /* 0x0000000f150f7210 */ /* 0x000fc60007f1e0ff */
[----:B------:R-:W-:Y:S01]  /*2310*/  IMAD R21, R18, 0x8, R1 ;  /* 0x0000000812157824 */ /* 0x000fe200078e0201 */
[----:B------:R-:W-:Y:S01]  /*2320*/  IADD3 R15, P1, PT, R20, R15, RZ ;  /* 0x0000000f140f7210 */ /* 0x000fe20007f3e0ff */
[----:B------:R-:W-:-:S04]  /*2330*/  IMAD.HI.U32 R20, R6, R19, RZ ;  /* 0x0000001306147227 */ /* 0x000fc800078e00ff */
[----:B------:R-:W-:Y:S01]  /*2340*/  IMAD.X R6, RZ, RZ, R20, P2 ;  /* 0x000000ffff067224 */ /* 0x000fe200010e0614 */
[----:B------:R0:W-:Y:S01]  /*2350*/  STL.64 [R21], R14 ;  /* 0x0000000e15007387 */ /* 0x0001e20000100a00 */
[----:B------:R-:W-:-:S03]  /*2360*/  IMAD.HI.U32 R20, R7, R19, RZ ;  /* 0x0000001307147227 */ /* 0x000fc600078e00ff */
[----:B------:R-:W-:Y:S01]  /*2370*/  IADD3.X R6, P0, PT, R23, R6, RZ, P0, !PT ;  /* 0x0000000617067210 */ /* 0x000fe2000071e4ff */
[----:B------:R-:W-:Y:S02]  /*2380*/  IMAD R7, R7, R19, RZ ;  /* 0x0000001307077224 */ /* 0x000fe400078e02ff */
[----:B------:R-:W-:-:S03]  /*2390*/  VIADD R18, R18, 0x1 ;  /* 0x0000000112127836 */ /* 0x000fc60000000000 */
[----:B------:R-:W-:Y:S01]  /*23a0*/  IADD3.X R7, P1, PT, R7, R6, RZ, P1, !PT ;  /* 0x0000000607077210 */ /* 0x000fe20000f3e4ff */
[----:B------:R-:W-:Y:S01]  /*23b0*/  IMAD.X R6, RZ, RZ, R20, P0 ;  /* 0x000000ffff067224 */ /* 0x000fe200000e0614 */
[----:B------:R-:W-:-:S03]  /*23c0*/  ISETP.NE.AND P0, PT, R17, -0xf, PT ;  /* 0xfffffff11100780c */ /* 0x000fc60003f05270 */
[----:B------:R-:W-:Y:S02]  /*23d0*/  IMAD.X R6, RZ, RZ, R6, P1 ;  /* 0x000000ffff067224 */ /* 0x000fe400008e0606 */
[----:B0-----:R-:W-:Y:S02]  /*23e0*/  IMAD.MOV.U32 R14, RZ, RZ, R7 ;  /* 0x000000ffff0e7224 */ /* 0x001fe400078e0007 */
[----:B------:R-:W-:-:S06]  /*23f0*/  IMAD.MOV.U32 R15, RZ, RZ, R6 ;  /* 0x000000ffff0f7224 */ /* 0x000fcc00078e0006 */
[----:B------:R-:W-:Y:S05]  /*2400*/  @P0 BRA `(.L_x_26) ;  /* 0xfffffffc00980947 */ /* 0x000fea000383ffff */
[----:B------:R-:W-:-:S07]  /*2410*/  IMAD.MOV.U32 R9, RZ, RZ, R8 ;  /* 0x000000ffff097224 */ /* 0x000fce00078e0008 */
.L_x_25:
[----:B------:R-:W-:Y:S01]  /*2420*/  LOP3.LUT P0, R19, R16, 0x3f, RZ, 0xc0, !PT ;  /* 0x0000003f10137812 */ /* 0x000fe2000780c0ff */
[----:B------:R-:W-:-:S04]  /*2430*/  IMAD.IADD R6, R13, 0x1, R9 ;  /* 0x000000010d067824 */ /* 0x000fc800078e0209 */
[----:B------:R-:W-:-:S05]  /*2440*/  IMAD.U32 R13, R6, 0x8, R1 ;  /* 0x00000008060d7824 */ /* 0x000fca00078e0001 */
[----:B------:R0:W-:Y:S04]  /*2450*/  STL.64 [R13+-0x78], R14 ;  /* 0xffff880e0d007387 */ /* 0x0001e80000100a00 */
[----:B------:R-:W2:Y:S04]  /*2460*/  @P0 LDL.64 R16, [R1+0x8] ;  /* 0x0000080001100983 */ /* 0x000ea80000100a00 */
[----:B------:R-:W3:Y:S04]  /*2470*/  LDL.64 R8, [R1+0x10] ;  /* 0x0000100001087983 */ /* 0x000ee80000100a00 */
[----:B------:R-:W4:Y:S01]  /*2480*/  LDL.64 R6, [R1+0x18] ;  /* 0x0000180001067983 */ /* 0x000f220000100a00 */
[----:B------:R-:W-:-:S02]  /*2490*/  @P0 LOP3.LUT R11, R19, 0x3f, RZ, 0x3c, !PT ;  /* 0x0000003f130b0812 */ /* 0x000fc400078e3cff */
[--C-:B--2---:R-:W-:Y:S02]  /*24a0*/  @P0 SHF.R.U64 R16, R16, 0x1, R17.reuse ;  /* 0x0000000110100819 */ /* 0x104fe40000001211 */
[----:B------:R-:W-:Y:S02]  /*24b0*/  @P0 SHF.R.U32.HI R18, RZ, 0x1, R17 ;  /* 0x00000001ff120819 */ /* 0x000fe40000011611 */
[----:B---3--:R-:W-:Y:S02]  /*24c0*/  @P0 SHF.L.U32 R20, R8, R19, RZ ;  /* 0x0000001308140219 */ /* 0x008fe400000006ff */
[----:B0-----:R-:W-:Y:S02]  /*24d0*/  @P0 SHF.R.U64 R13, R16, R11, R18 ;  /* 0x0000000b100d0219 */ /* 0x001fe40000001212 */
[--C-:B------:R-:W-:Y:S02]  /*24e0*/  @P0 SHF.R.U32.HI R24, RZ, 0x1, R9.reuse ;  /* 0x00000001ff180819 */ /* 0x100fe40000011609 */
[----:B------:R-:W-:-:S02]  /*24f0*/  @P0 SHF.R.U64 R22, R8, 0x1, R9 ;  /* 0x0000000108160819 */ /* 0x000fc40000001209 */
[----:B------:R-:W-:Y:S02]  /*2500*/  @P0 SHF.L.U64.HI R17, R8, R19, R9 ;  /* 0x0000001308110219 */ /* 0x000fe40000010209 */
[----:B------:R-:W-:Y:S02]  /*2510*/  @P0 SHF.R.U32.HI R14, RZ, R11, R18 ;  /* 0x0000000bff0e0219 */ /* 0x000fe40000011612 */
[----:B------:R-:W-:Y:S02]  /*2520*/  @P0 LOP3.LUT R8, R20, R13, RZ, 0xfc, !PT ;  /* 0x0000000d14080212 */ /* 0x000fe400078efcff */
[----:B----4-:R-:W-:Y:S02]  /*2530*/  @P0 SHF.L.U32 R15, R6, R19, RZ ;  /* 0x00000013060f0219 */ /* 0x010fe400000006ff */
[----:B------:R-:W-:Y:S02]  /*2540*/  @P0 SHF.R.U64 R22, R22, R11, R24 ;  /* 0x0000000b16160219 */ /* 0x000fe40000001218 */
[----:B------:R-:W-:-:S02]  /*2550*/  @P0 LOP3.LUT R9, R17, R14, RZ, 0xfc, !PT ;  /* 0x0000000e11090212 */ /* 0x000fc400078efcff */
[----:B------:R-:W-:Y:S02]  /*2560*/  @P0 SHF.L.U64.HI R19, R6, R19, R7 ;  /* 0x0000001306130219 */ /* 0x000fe40000010207 */
[----:B------:R-:W-:Y:S01]  /*2570*/  @P0 SHF.R.U32.HI R24, RZ, R11, R24 ;  /* 0x0000000bff180219 */ /* 0x000fe20000011618 */
[C---:B------:R-:W-:Y:S01]  /*2580*/  IMAD.SHL.U32 R11, R8.reuse, 0x4, RZ ;  /* 0x00000004080b7824 */ /* 0x040fe200078e00ff */
[----:B------:R-:W-:Y:S02]  /*2590*/  @P0 LOP3.LUT R6, R15, R22, RZ, 0xfc, !PT ;  /* 0x000000160f060212 */ /* 0x000fe400078efcff */
[----:B------:R-:W-:Y:S02]  /*25a0*/  SHF.L.U64.HI R16, R8, 0x2, R9 ;  /* 0x0000000208107819 */ /* 0x000fe40000010209 */
[----:B------:R-:W-:Y:S02]  /*25b0*/  SHF.L.W.U32.HI R8, R9, 0x2, R6 ;  /* 0x0000000209087819 */ /* 0x000fe40000010e06 */
[----:B------:R-:W-:-:S02]  /*25c0*/  @P0 LOP3.LUT R7, R19, R24, RZ, 0xfc, !PT ;  /* 0x0000001813070212 */ /* 0x000fc400078efcff */
[----:B------:R-:W-:Y:S02]  /*25d0*/  IADD3 RZ, P0, PT, RZ, -R11, RZ ;  /* 0x8000000bffff7210 */ /* 0x000fe40007f1e0ff */
[----:B------:R-:W-:Y:S02]  /*25e0*/  LOP3.LUT R9, RZ, R16, RZ, 0x33, !PT ;  /* 0x00000010ff097212 */ /* 0x000fe400078e33ff */
[----:B------:R-:W-:Y:S02]  /*25f0*/  SHF.L.W.U32.HI R6, R6, 0x2, R7 ;  /* 0x0000000206067819 */ /* 0x000fe40000010e07 */
[----:B------:R-:W-:Y:S02]  /*2600*/  LOP3.LUT R14, RZ, R8, RZ, 0x33, !PT ;  /* 0x00000008ff0e7212 */ /* 0x000fe400078e33ff */
[----:B------:R-:W-:Y:S02]  /*2610*/  IADD3.X R13, P0, PT, RZ, R9, RZ, P0, !PT ;  /* 0x00000009ff0d7210 */ /* 0x000fe4000071e4ff */
[----:B------:R-:W-:-:S02]  /*2620*/  LOP3.LUT R9, RZ, R6, RZ, 0x33, !PT ;  /* 0x00000006ff097212 */ /* 0x000fc400078e33ff */
[----:B------:R-:W-:Y:S02]  /*2630*/  IADD3.X R15, P1, PT, RZ, R14, RZ, P0, !PT ;  /* 0x0000000eff0f7210 */ /* 0x000fe4000073e4ff */
[----:B------:R-:W-:-:S03]  /*2640*/  ISETP.GT.U32.AND P2, PT, R8, -0x1, PT ;  /* 0xffffffff0800780c */ /* 0x000fc60003f44070 */
[----:B------:R-:W-:Y:S01]  /*2650*/  IMAD.X R9, RZ, RZ, R9, P1 ;  /* 0x000000ffff097224 */ /* 0x000fe200008e0609 */
[----:B------:R-:W-:-:S04]  /*2660*/  ISETP.GT.AND.EX P0, PT, R6, -0x1, PT, P2 ;  /* 0xffffffff0600780c */ /* 0x000fc80003f04320 */
[----:B------:R-:W-:Y:S02]  /*2670*/  SEL R9, R6, R9, P0 ;  /* 0x0000000906097207 */ /* 0x000fe40000000000 */
[----:B------:R-:W-:Y:S02]  /*2680*/  SEL R19, R8, R15, P0 ;  /* 0x0000000f08137207 */ /* 0x000fe40000000000 */
[----:B------:R-:W-:Y:S02]  /*2690*/  ISETP.NE.U32.AND P1, PT, R9, RZ, PT ;  /* 0x000000ff0900720c */ /* 0x000fe40003f25070 */
[----:B------:R-:W-:Y:S02]  /*26a0*/  SEL R18, R16, R13, P0 ;  /* 0x0000000d10127207 */ /* 0x000fe40000000000 */
[----:B------:R-:W-:Y:S02]  /*26b0*/  SEL R14, R19, R9, !P1 ;  /* 0x00000009130e7207 */ /* 0x000fe40004800000 */
[----:B------:R-:W-:-:S04]  /*26c0*/  @!P0 IADD3 R11, PT, PT, -R11, RZ, RZ ;  /* 0x000000ff0b0b8210 */ /* 0x000fc80007ffe1ff */
[----:B------:R-:W0:Y:S02]  /*26d0*/  FLO.U32 R14, R14 ;  /* 0x0000000e000e7300 */ /* 0x000e2400000e0000 */
[C---:B0-----:R-:W-:Y:S02]  /*26e0*/  IADD3 R15, PT, PT, -R14.reuse, 0x1f, RZ ;  /* 0x0000001f0e0f7810 */ /* 0x041fe40007ffe1ff */
[----:B------:R-:W-:-:S03]  /*26f0*/  IADD3 R8, PT, PT, -R14, 0x3f, RZ ;  /* 0x0000003f0e087810 */ /* 0x000fc60007ffe1ff */
[----:B------:R-:W-:-:S05]  /*2700*/  @P1 IMAD.MOV R8, RZ, RZ, R15 ;  /* 0x000000ffff081224 */ /* 0x000fca00078e020f */
[----:B------:R-:W-:-:S13]  /*2710*/  ISETP.NE.AND P1, PT, R8, RZ, PT ;  /* 0x000000ff0800720c */ /* 0x000fda0003f25270 */
[----:B------:R-:W-:Y:S05]  /*2720*/  @!P1 BRA `(.L_x_27) ;  /* 0x0000000000289947 */ /* 0x000fea0003800000 */
[--C-:B------:R-:W-:Y:S02]  /*2730*/  SHF.R.U64 R16, R11, 0x1, R18.reuse ;  /* 0x000000010b107819 */ /* 0x100fe40000001212 */
[C---:B------:R-:W-:Y:S02]  /*2740*/  LOP3.LUT R14, R8.reuse, 0x3f, RZ, 0xc0, !PT ;  /* 0x0000003f080e7812 */ /* 0x040fe400078ec0ff */
[----:B------:R-:W-:Y:S02]  /*2750*/  SHF.R.U32.HI R18, RZ, 0x1, R18 ;  /* 0x00000001ff127819 */ /* 0x000fe40000011612 */
[----:B------:R-:W-:Y:S02]  /*2760*/  LOP3.LUT R11, R8, 0x3f, RZ, 0xc, !PT ;  /* 0x0000003f080b7812 */ /* 0x000fe400078e0cff */
[CC--:B------:R-:W-:Y:S02]  /*2770*/  SHF.L.U64.HI R20, R19.reuse, R14.reuse, R9 ;  /* 0x0000000e13147219 */ /* 0x0c0fe40000010209 */
[----:B------:R-:W-:-:S02]  /*2780*/  SHF.L.U32 R14, R19, R14, RZ ;  /* 0x0000000e130e7219 */ /* 0x000fc400000006ff */
[-CC-:B------:R-:W-:Y:S02]  /*2790*/  SHF.R.U64 R9, R16, R11.reuse, R18.reuse ;  /* 0x0000000b10097219 */ /* 0x180fe40000001212 */
[----:B------:R-:W-:Y:S02]  /*27a0*/  SHF.R.U32.HI R11, RZ, R11, R18 ;  /* 0x0000000bff0b7219 */ /* 0x000fe40000011612 */
[----:B------:R-:W-:Y:S02]  /*27b0*/  LOP3.LUT R19, R14, R9, RZ, 0xfc, !PT ;  /* 0x000000090e137212 */ /* 0x000fe400078efcff */
[----:B------:R-:W-:-:S07]  /*27c0*/  LOP3.LUT R9, R20, R11, RZ, 0xfc, !PT ;  /* 0x0000000b14097212 */ /* 0x000fce00078efcff */
.L_x_27:
[----:B------:R-:W-:-:S04]  /*27d0*/  IMAD.WIDE.U32 R16, R19, 0x2168c235, RZ ;  /* 0x2168c23513107825 */ /* 0x000fc800078e00ff */
[----:B------:R-:W-:Y:S01]  /*27e0*/  IMAD.MOV.U32 R14, RZ, RZ, R17 ;  /* 0x000000ffff0e7224 */ /* 0x000fe200078e0011 */
[----:B------:R-:W-:Y:S01]  /*27f0*/  IADD3 RZ, P1, PT, R16, R16, RZ ;  /* 0x0000001010ff7210 */ /* 0x000fe20007f3e0ff */
[----:B------:R-:W-:Y:S02]  /*2800*/  IMAD.MOV.U32 R15, RZ, RZ, RZ ;  /* 0x000000ffff0f7224 */ /* 0x000fe400078e00ff */
[----:B------:R-:W-:-:S04]  /*2810*/  IMAD.HI.U32 R11, R9, -0x36f0255e, RZ ;  /* 0xc90fdaa2090b7827 */ /* 0x000fc800078e00ff */
[----:B------:R-:W-:-:S04]  /*2820*/  IMAD.WIDE.U32 R14, R19, -0x36f0255e, R14 ;  /* 0xc90fdaa2130e7825 */ /* 0x000fc800078e000e */
[C---:B------:R-:W-:Y:S02]  /*2830*/  IMAD R13, R9.reuse, -0x36f0255e, RZ ;  /* 0xc90fdaa2090d7824 */ /* 0x040fe400078e02ff */
[----:B------:R-:W-:-:S04]  /*2840*/  IMAD.WIDE.U32 R14, P2, R9, 0x2168c235, R14 ;  /* 0x2168c235090e7825 */ /* 0x000fc8000784000e */
[----:B------:R-:W-:Y:S01]  /*2850*/  IMAD.X R9, RZ, RZ, R11, P2 ;  /* 0x000000ffff097224 */ /* 0x000fe200010e060b */
[----:B------:R-:W-:Y:S02]  /*2860*/  IADD3 R11, P2, PT, R13, R15, RZ ;  /* 0x0000000f0d0b7210 */ /* 0x000fe40007f5e0ff */
[----:B------:R-:W-:Y:S02]  /*2870*/  IADD3.X RZ, P1, PT, R14, R14, RZ, P1, !PT ;  /* 0x0000000e0eff7210 */ /* 0x000fe40000f3e4ff */
[C---:B------:R-:W-:Y:S01]  /*2880*/  ISETP.GT.U32.AND P3, PT, R11.reuse, RZ, PT ;  /* 0x000000ff0b00720c */ /* 0x040fe20003f64070 */
[----:B------:R-:W-:Y:S01]  /*2890*/  IMAD.X R9, RZ, RZ, R9, P2 ;  /* 0x000000ffff097224 */ /* 0x000fe200010e0609 */
[----:B------:R-:W-:-:S04]  /*28a0*/  IADD3.X R14, P2, PT, R11, R11, RZ, P1, !PT ;  /* 0x0000000b0b0e7210 */ /* 0x000fc80000f5e4ff */
[C---:B------:R-:W-:Y:S01]  /*28b0*/  ISETP.GT.AND.EX P1, PT, R9.reuse, RZ, PT, P3 ;  /* 0x000000ff0900720c */ /* 0x040fe20003f24330 */
[----:B------:R-:W-:-:S03]  /*28c0*/  IMAD.X R16, R9, 0x1, R9, P2 ;  /* 0x0000000109107824 */ /* 0x000fc600010e0609 */
[----:B------:R-:W-:Y:S02]  /*28d0*/  SEL R11, R14, R11, P1 ;  /* 0x0000000b0e0b7207 */ /* 0x000fe40000800000 */
[----:B------:R-:W-:Y:S02]  /*28e0*/  SEL R14, R16, R9, P1 ;  /* 0x00000009100e7207 */ /* 0x000fe40000800000 */
[----:B------:R-:W-:Y:S02]  /*28f0*/  IADD3 R11, P2, PT, R11, 0x1, RZ ;  /* 0x000000010b0b7810 */ /* 0x000fe40007f5e0ff */
[----:B------:R-:W-:Y:S02]  /*2900*/  SEL R13, RZ, 0xffffffff, !P1 ;  /* 0xffffffffff0d7807 */ /* 0x000fe40004800000 */
[----:B------:R-:W-:Y:S01]  /*2910*/  LOP3.LUT P1, R9, R10, 0x80000000, RZ, 0xc0, !PT ;  /* 0x800000000a097812 */ /* 0x000fe2000782c0ff */
[----:B------:R-:W-:Y:S02]  /*2920*/  IMAD.X R14, RZ, RZ, R14, P2 ;  /* 0x000000ffff0e7224 */ /* 0x000fe400010e060e */
[----:B------:R-:W-:Y:S01]  /*2930*/  IMAD.IADD R8, R13, 0x1, -R8 ;  /* 0x000000010d087824 */ /* 0x000fe200078e0a08 */
[----:B------:R-:W-:-:S02]  /*2940*/  @!P0 LOP3.LUT R9, R9, 0x80000000, RZ, 0x3c, !PT ;  /* 0x8000000009098812 */ /* 0x000fc400078e3cff */
[----:B------:R-:W-:Y:S01]  /*2950*/  SHF.R.U64 R11, R11, 0xa, R14 ;  /* 0x0000000a0b0b7819 */ /* 0x000fe2000000120e */
[----:B------:R-:W-:-:S03]  /*2960*/  IMAD.SHL.U32 R8, R8, 0x100000, RZ ;  /* 0x0010000008087824 */ /* 0x000fc600078e00ff */
[----:B------:R-:W-:-:S04]  /*2970*/  IADD3 R11, P2, PT, R11, 0x1, RZ ;  /* 0x000000010b0b7810 */ /* 0x000fc80007f5e0ff */
[----:B------:R-:W-:-:S04]  /*2980*/  LEA.HI.X R14, R14, RZ, RZ, 0x16, P2 ;  /* 0x000000ff0e0e7211 */ /* 0x000fc800010fb4ff */
[--C-:B------:R-:W-:Y:S02]  /*2990*/  SHF.R.U64 R10, R11, 0x1, R14.reuse ;  /* 0x000000010b0a7819 */ /* 0x100fe4000000120e */
[----:B------:R-:W-:Y:S02]  /*29a0*/  SHF.R.U32.HI R11, RZ, 0x1e, R7 ;  /* 0x0000001eff0b7819 */ /* 0x000fe40000011607 */
[----:B------:R-:W-:Y:S02]  /*29b0*/  SHF.R.U32.HI R7, RZ, 0x1, R14 ;  /* 0x00000001ff077819 */ /* 0x000fe4000001160e */
[----:B------:R-:W-:Y:S02]  /*29c0*/  IADD3 R17, P2, P3, RZ, RZ, R10 ;  /* 0x000000ffff117210 */ /* 0x000fe40007b5e00a */
[----:B------:R-:W-:Y:S02]  /*29d0*/  LEA.HI R6, R6, R11, RZ, 0x1 ;  /* 0x0000000b06067211 */ /* 0x000fe400078f08ff */
[----:B------:R-:W-:-:S03]  /*29e0*/  IADD3.X R8, PT, PT, R8, 0x3fe00000, R7, P2, P3 ;  /* 0x3fe0000008087810 */ /* 0x000fc600017e6407 */
[----:B------:R-:W-:Y:S01]  /*29f0*/  @P1 IMAD.MOV R6, RZ, RZ, -R6 ;  /* 0x000000ffff061224 */ /* 0x000fe200078e0a06 */
[----:B------:R-:W-:-:S07]  /*2a00*/  LOP3.LUT R10, R8, R9, RZ, 0xfc, !PT ;  /* 0x00000009080a7212 */ /* 0x000fce00078efcff */
.L_x_24:
[----:B------:R-:W-:Y:S02]  /*2a10*/  IMAD.MOV.U32 R13, RZ, RZ, 0x0 ;  /* 0x00000000ff0d7424 */ /* 0x000fe400078e00ff */
[----:B------:R-:W-:Y:S02]  /*2a20*/  IMAD.MOV.U32 R18, RZ, RZ, R6 ;  /* 0x000000ffff127224 */ /* 0x000fe400078e0006 */
[----:B------:R-:W-:Y:S02]  /*2a30*/  IMAD.MOV.U32 R6, RZ, RZ, R17 ;  /* 0x000000ffff067224 */ /* 0x000fe400078e0011 */
[----:B------:R-:W-:Y:S01]  /*2a40*/  IMAD.MOV.U32 R7, RZ, RZ, R10 ;  /* 0x000000ffff077224 */ /* 0x000fe200078e000a */
[----:B------:R-:W-:Y:S06]  /*2a50*/  RET.REL.NODEC R12 `(_Z13fft_iterativeP6float2ii) ;  /* 0xffffffd40c687950 */ /* 0x000fec0003c3ffff */
.L_x_28:
[----:B------:R-:W-:-:S00]  /*2a60*/  BRA `(.L_x_28) ;  /* 0xfffffffc00fc7947 */ /* 0x000fc0000383ffff */
[----:B------:R-:W-:-:S00]  /*2a70*/  NOP ;  /* 0x0000000000007918 */ /* 0x000fc00000000000 */
        /* <DEDUP_REMOVED lines=8> */
.L_x_30:


//--------------------- .nv.global.init           --------------------------
	.section	.nv.global.init,"aw",@progbits
	.align	16
.nv.global.init:
	.type		__cudart_sin_cos_coeffs,@object
	.size		__cudart_sin_cos_coeffs,(__cudart_i2opi_d - __cudart_sin_cos_coeffs)
__cudart_sin_cos_coeffs:
        /*0000*/ 	.byte	0x46, 0xd2, 0xb0, 0x2c, 0xf1, 0xe5, 0x5a, 0xbe, 0x92, 0xe3, 0xac, 0x69, 0xe3, 0x1d, 0xc7, 0x3e
        /*0010*/ 	.byte	0xa1, 0x62, 0xdb, 0x19, 0xa0, 0x01, 0x2a, 0xbf, 0x18, 0x08, 0x11, 0x11, 0x11, 0x11, 0x81, 0x3f
        /*0020*/ 	.byte	0x54, 0x55, 0x55, 0x55, 0x55, 0x55, 0xc5, 0xbf, 0x00, 0x00, 0x00, 0x00, 0x00, 0x00, 0x00, 0x00
        /*0030*/ 	.byte	0x00, 0x00, 0x00, 0x00, 0x00, 0x00, 0x00, 0x00, 0x64, 0x81, 0xfd, 0x20, 0x83, 0xff, 0xa8, 0xbd
        /*0040*/ 	.byte	0x28, 0x85, 0xef, 0xc1, 0xa7, 0xee, 0x21, 0x3e, 0xd9, 0xe6, 0x06, 0x8e, 0x4f, 0x7e, 0x92, 0xbe
        /*0050*/ 	.byte	0xe9, 0xbc, 0xdd, 0x19, 0xa0, 0x01, 0xfa, 0x3e, 0x47, 0x5d, 0xc1, 0x16, 0x6c, 0xc1, 0x56, 0xbf
        /*0060*/ 	.byte	0x51, 0x55, 0x55, 0x55, 0x55, 0x55, 0xa5, 0x3f, 0x00, 0x00, 0x00, 0x00, 0x00, 0x00, 0xe0, 0xbf
        /*0070*/ 	.byte	0x00, 0x00, 0x00, 0x00, 0x00, 0x00, 0xf0, 0x3f, 0x00, 0x00, 0x00, 0x00, 0x00, 0x00, 0x00, 0x00
	.type		__cudart_i2opi_d,@object
	.size		__cudart_i2opi_d,(.L_0 - __cudart_i2opi_d)
__cudart_i2opi_d:
        /* <DEDUP_REMOVED lines=9> */
.L_0:


//--------------------- .nv.shared.reserved.0     --------------------------
	.section	.nv.shared.reserved.0,"aw",@nobits
	.weak		__nv_reservedSMEM_offset_0_alias
	.size		__nv_reservedSMEM_offset_0_alias, 0, 64
	.other		__nv_reservedSMEM_offset_0_alias,@"STO_CUDA_RESERVED_SHARED STV_DEFAULT"
__nv_reservedSMEM_offset_0_alias:
	.zero		0
	.zero		64


//--------------------- .nv.constant0._Z13fft_iterativeP6float2ii --------------------------
	.section	.nv.constant0._Z13fft_iterativeP6float2ii,"a",@progbits
	.sectionflags	@""
	.align	4
.nv.constant0._Z13fft_iterativeP6float2ii:
	.zero		912


//--------------------- SYMBOLS --------------------------

	.type		.nv.reservedSmem.offset0,@object
	.size		.nv.reservedSmem.offset0,0x4
